	.target	sm_90a

	.elftype	@"ET_EXEC"


//--------------------- .note.nv.tkinfo           --------------------------
	.section	.note.nv.tkinfo,"",@"SHT_NOTE"
	.sectionflags	@"SHF_NOTE_NV_TKINFO"
	.tkinfo
        /*0018*/ 	.word	0x00000002
        /*0030*/ 	.string	""
        /*0030*/ 	.string	"ptxas"
        /*0030*/ 	.string	"Cuda compilation tools, release 13.0, V13.0.88"
        /*0030*/ 	.string	"Build cuda_13.0.r13.0/compiler.36424714_0"
        /*0030*/ 	.string	"-v  -suppress-debug-info  -lineinfo  -arch sm_90a "



//--------------------- .note.nv.cuinfo           --------------------------
	.section	.note.nv.cuinfo,"",@"SHT_NOTE"
	.sectionflags	@"SHF_NOTE_NV_CUINFO"
        /*0018*/ 	.short	0x0002
        /*001a*/ 	.short	0x005a
        /*001c*/ 	.short	0x0082
	.zero		2


//--------------------- .nv.info                  --------------------------
	.section	.nv.info,"",@"SHT_CUDA_INFO"
	.align	4


	//----- nvinfo : EIATTR_REGCOUNT
	.align		4
        /*0000*/ 	.byte	0x04, 0x2f
        /*0002*/ 	.short	(.L_1 - .L_0)
	.align		4
.L_0:
        /*0004*/ 	.word	index@(matmul_kernel)
        /*0008*/ 	.word	0x000000ff


	//----- nvinfo : EIATTR_FRAME_SIZE
	.align		4
.L_1:
        /*000c*/ 	.byte	0x04, 0x11
        /*000e*/ 	.short	(.L_3 - .L_2)
	.align		4
.L_2:
        /*0010*/ 	.word	index@(matmul_kernel)
        /*0014*/ 	.word	0x00000000


	//----- nvinfo : EIATTR_MIN_STACK_SIZE
	.align		4
.L_3:
        /*0018*/ 	.byte	0x04, 0x12
        /*001a*/ 	.short	(.L_5 - .L_4)
	.align		4
.L_4:
        /*001c*/ 	.word	index@(matmul_kernel)
        /*0020*/ 	.word	0x00000000
.L_5:


//--------------------- .nv.compat                --------------------------
	.section	.nv.compat,"",@"SHT_CUDA_COMPAT_INFO"
	.align	4
        /*0000*/ 	.byte	0x02, 0x09, 0x01, 0x00, 0x02, 0x02, 0x01, 0x00, 0x02, 0x05, 0x05, 0x00, 0x03, 0x07, 0x01, 0x01
        /*0010*/ 	.byte	0x02, 0x03, 0x00, 0x00, 0x02, 0x06, 0x01, 0x00, 0x04, 0x0b, 0x08, 0x00, 0x00, 0x00, 0x00, 0x00
        /*0020*/ 	.byte	0x00, 0x00, 0x00, 0x00


//--------------------- .nv.info.matmul_kernel    --------------------------
	.section	.nv.info.matmul_kernel,"",@"SHT_CUDA_INFO"
	.sectionflags	@""
	.align	4


	//----- nvinfo : EIATTR_CUDA_API_VERSION
	.align		4
        /*0000*/ 	.byte	0x04, 0x37
        /*0002*/ 	.short	(.L_7 - .L_6)
.L_6:
        /*0004*/ 	.word	0x00000082


	//----- nvinfo : EIATTR_KPARAM_INFO
	.align		4
.L_7:
        /*0008*/ 	.byte	0x04, 0x17
        /*000a*/ 	.short	(.L_9 - .L_8)
.L_8:
        /*000c*/ 	.word	0x00000000
        /*0010*/ 	.short	0x000d
        /*0012*/ 	.short	0x0048
        /*0014*/ 	.byte	0x00, 0xf4, 0x21, 0x00


	//----- nvinfo : EIATTR_KPARAM_INFO
	.align		4
.L_9:
        /*0018*/ 	.byte	0x04, 0x17
        /*001a*/ 	.short	(.L_11 - .L_10)
.L_10:
        /*001c*/ 	.word	0x00000000
        /*0020*/ 	.short	0x000c
        /*0022*/ 	.short	0x0040
        /*0024*/ 	.byte	0x00, 0xf4, 0x21, 0x00


	//----- nvinfo : EIATTR_KPARAM_INFO
	.align		4
.L_11:
        /*0028*/ 	.byte	0x04, 0x17
        /*002a*/ 	.short	(.L_13 - .L_12)
.L_12:
        /*002c*/ 	.word	0x00000000
        /*0030*/ 	.short	0x000b
        /*0032*/ 	.short	0x0038
        /*0034*/ 	.byte	0x00, 0xf0, 0x11, 0x00


	//----- nvinfo : EIATTR_KPARAM_INFO
	.align		4
.L_13:
        /*0038*/ 	.byte	0x04, 0x17
        /*003a*/ 	.short	(.L_15 - .L_14)
.L_14:
        /*003c*/ 	.word	0x00000000
        /*0040*/ 	.short	0x000a
        /*0042*/ 	.short	0x0034
        /*0044*/ 	.byte	0x00, 0xf0, 0x11, 0x00


	//----- nvinfo : EIATTR_KPARAM_INFO
	.align		4
.L_15:
        /*0048*/ 	.byte	0x04, 0x17
        /*004a*/ 	.short	(.L_17 - .L_16)
.L_16:
        /*004c*/ 	.word	0x00000000
        /*0050*/ 	.short	0x0009
        /*0052*/ 	.short	0x0030
        /*0054*/ 	.byte	0x00, 0xf0, 0x11, 0x00


	//----- nvinfo : EIATTR_KPARAM_INFO
	.align		4
.L_17:
        /*0058*/ 	.byte	0x04, 0x17
        /*005a*/ 	.short	(.L_19 - .L_18)
.L_18:
        /*005c*/ 	.word	0x00000000
        /*0060*/ 	.short	0x0008
        /*0062*/ 	.short	0x002c
        /*0064*/ 	.byte	0x00, 0xf0, 0x11, 0x00


	//----- nvinfo : EIATTR_KPARAM_INFO
	.align		4
.L_19:
        /*0068*/ 	.byte	0x04, 0x17
        /*006a*/ 	.short	(.L_21 - .L_20)
.L_20:
        /*006c*/ 	.word	0x00000000
        /*0070*/ 	.short	0x0007
        /*0072*/ 	.short	0x0028
        /*0074*/ 	.byte	0x00, 0xf0, 0x11, 0x00


	//----- nvinfo : EIATTR_KPARAM_INFO
	.align		4
.L_21:
        /*0078*/ 	.byte	0x04, 0x17
        /*007a*/ 	.short	(.L_23 - .L_22)
.L_22:
        /*007c*/ 	.word	0x00000000
        /*0080*/ 	.short	0x0006
        /*0082*/ 	.short	0x0024
        /*0084*/ 	.byte	0x00, 0xf0, 0x11, 0x00


	//----- nvinfo : EIATTR_KPARAM_INFO
	.align		4
.L_23:
        /*0088*/ 	.byte	0x04, 0x17
        /*008a*/ 	.short	(.L_25 - .L_24)
.L_24:
        /*008c*/ 	.word	0x00000000
        /*0090*/ 	.short	0x0005
        /*0092*/ 	.short	0x0020
        /*0094*/ 	.byte	0x00, 0xf0, 0x11, 0x00


	//----- nvinfo : EIATTR_KPARAM_INFO
	.align		4
.L_25:
        /*0098*/ 	.byte	0x04, 0x17
        /*009a*/ 	.short	(.L_27 - .L_26)
.L_26:
        /*009c*/ 	.word	0x00000000
        /*00a0*/ 	.short	0x0004
        /*00a2*/ 	.short	0x001c
        /*00a4*/ 	.byte	0x00, 0xf0, 0x11, 0x00


	//----- nvinfo : EIATTR_KPARAM_INFO
	.align		4
.L_27:
        /*00a8*/ 	.byte	0x04, 0x17
        /*00aa*/ 	.short	(.L_29 - .L_28)
.L_28:
        /*00ac*/ 	.word	0x00000000
        /*00b0*/ 	.short	0x0003
        /*00b2*/ 	.short	0x0018
        /*00b4*/ 	.byte	0x00, 0xf0, 0x11, 0x00


	//----- nvinfo : EIATTR_KPARAM_INFO
	.align		4
.L_29:
        /*00b8*/ 	.byte	0x04, 0x17
        /*00ba*/ 	.short	(.L_31 - .L_30)
.L_30:
        /*00bc*/ 	.word	0x00000000
        /*00c0*/ 	.short	0x0002
        /*00c2*/ 	.short	0x0010
        /*00c4*/ 	.byte	0x00, 0xf4, 0x21, 0x00


	//----- nvinfo : EIATTR_KPARAM_INFO
	.align		4
.L_31:
        /*00c8*/ 	.byte	0x04, 0x17
        /*00ca*/ 	.short	(.L_33 - .L_32)
.L_32:
        /*00cc*/ 	.word	0x00000000
        /*00d0*/ 	.short	0x0001
        /*00d2*/ 	.short	0x0008
        /*00d4*/ 	.byte	0x00, 0xf4, 0x21, 0x00


	//----- nvinfo : EIATTR_KPARAM_INFO
	.align		4
.L_33:
        /*00d8*/ 	.byte	0x04, 0x17
        /*00da*/ 	.short	(.L_35 - .L_34)
.L_34:
        /*00dc*/ 	.word	0x00000000
        /*00e0*/ 	.short	0x0000
        /*00e2*/ 	.short	0x0000
        /*00e4*/ 	.byte	0x00, 0xf4, 0x21, 0x00


	//----- nvinfo : EIATTR_SPARSE_MMA_MASK
	.align		4
.L_35:
        /*00e8*/ 	.byte	0x03, 0x50
        /*00ea*/ 	.short	0x0000


	//----- nvinfo : EIATTR_MAXREG_COUNT
	.align		4
        /*00ec*/ 	.byte	0x03, 0x1b
        /*00ee*/ 	.short	0x00ff


	//----- nvinfo : EIATTR_NUM_BARRIERS
	.align		4
        /*00f0*/ 	.byte	0x02, 0x4c
        /*00f2*/ 	.byte	0x01
	.zero		1


	//----- nvinfo : EIATTR_MERCURY_ISA_VERSION
	.align		4
        /*00f4*/ 	.byte	0x03, 0x5f
        /*00f6*/ 	.short	0x0101


	//----- nvinfo : EIATTR_EXIT_INSTR_OFFSETS
	.align		4
        /*00f8*/ 	.byte	0x04, 0x1c
        /*00fa*/ 	.short	(.L_37 - .L_36)


	//   ....[0]....
.L_36:
        /*00fc*/ 	.word	0x00008010


	//   ....[1]....
        /*0100*/ 	.word	0x00008040


	//----- nvinfo : EIATTR_REQNTID
	.align		4
.L_37:
        /*0104*/ 	.byte	0x04, 0x10
        /*0106*/ 	.short	(.L_39 - .L_38)
.L_38:
        /*0108*/ 	.word	0x00000100
        /*010c*/ 	.word	0x00000001
        /*0110*/ 	.word	0x00000001


	//----- nvinfo : EIATTR_CBANK_PARAM_SIZE
	.align		4
.L_39:
        /*0114*/ 	.byte	0x03, 0x19
        /*0116*/ 	.short	0x0050


	//----- nvinfo : EIATTR_PARAM_CBANK
	.align		4
        /*0118*/ 	.byte	0x04, 0x0a
        /*011a*/ 	.short	(.L_41 - .L_40)
	.align		4
.L_40:
        /*011c*/ 	.word	index@(.nv.constant0.matmul_kernel)
        /*0120*/ 	.short	0x0210
        /*0122*/ 	.short	0x0050


	//----- nvinfo : EIATTR_SW_WAR
	.align		4
.L_41:
        /*0124*/ 	.byte	0x04, 0x36
        /*0126*/ 	.short	(.L_43 - .L_42)
.L_42:
        /*0128*/ 	.word	0x00000008
.L_43:


//--------------------- .nv.callgraph             --------------------------
	.section	.nv.callgraph,"",@"SHT_CUDA_CALLGRAPH"
	.align	4
	.sectionentsize	8
	.align		4
        /*0000*/ 	.word	0x00000000
	.align		4
        /*0004*/ 	.word	0xffffffff
	.align		4
        /*0008*/ 	.word	0x00000000
	.align		4
        /*000c*/ 	.word	0xfffffffe
	.align		4
        /*0010*/ 	.word	0x00000000
	.align		4
        /*0014*/ 	.word	0xfffffffd
	.align		4
        /*0018*/ 	.word	0x00000000
	.align		4
        /*001c*/ 	.word	0xfffffffc


//--------------------- .text.matmul_kernel       --------------------------
	.section	.text.matmul_kernel,"ax",@progbits
	.align	128
        .global         matmul_kernel
        .type           matmul_kernel,@function
        .size           matmul_kernel,(.L_x_4 - matmul_kernel)
        .other          matmul_kernel,@"STO_CUDA_ENTRY STV_DEFAULT"
matmul_kernel:
.text.matmul_kernel:
[----:B------:R-:W-:Y:S08]  /*0000*/  LDC R1, c[0x0][0x28] ;  /* 0x00000a00ff017b82 */ /* 0x000ff00000000800 */
[----:B------:R-:W0:Y:S01]  /*0010*/  LDC.64 R48, c[0x0][0x228] ;  /* 0x00008a00ff307b82 */ /* 0x000e220000000a00 */
[----:B------:R-:W1:Y:S01]  /*0020*/  S2R R5, SR_CTAID.X ;  /* 0x0000000000057919 */ /* 0x000e620000002500 */
[----:B------:R-:W-:Y:S01]  /*0030*/  ULDC.64 UR8, c[0x0][0x208] ;  /* 0x0000820000087ab9 */ /* 0x000fe20000000a00 */
[----:B------:R-:W-:Y:S01]  /*0040*/  ULDC UR7, c[0x0][0x230] ;  /* 0x00008c0000077ab9 */ /* 0x000fe20000000800 */
[----:B------:R-:W2:Y:S04]  /*0050*/  S2R R183, SR_TID.X ;  /* 0x0000000000b77919 */ /* 0x000ea80000002100 */
[----:B------:R-:W3:Y:S01]  /*0060*/  LDC R200, c[0x0][0x230] ;  /* 0x00008c00ffc87b82 */ /* 0x000ee20000000800 */
[----:B0-----:R-:W-:-:S05]  /*0070*/  VIADD R0, R49, 0x7f ;  /* 0x0000007f31007836 */ /* 0x001fca0000000000 */
[----:B------:R-:W-:Y:S01]  /*0080*/  SHF.R.S32.HI R3, RZ, 0x1f, R0 ;  /* 0x0000001fff037819 */ /* 0x000fe20000011400 */
[----:B---3--:R-:W-:-:S03]  /*0090*/  VIADD R200, R200, 0x7f ;  /* 0x0000007fc8c87836 */ /* 0x008fc60000000000 */
[----:B------:R-:W-:Y:S02]  /*00a0*/  LEA.HI R3, R3, R0, RZ, 0x7 ;  /* 0x0000000003037211 */ /* 0x000fe400078f38ff */
[----:B-1----:R-:W-:Y:S02]  /*00b0*/  IABS R8, R5 ;  /* 0x0000000500087213 */ /* 0x002fe40000000000 */
[----:B------:R-:W-:Y:S02]  /*00c0*/  SHF.R.S32.HI R3, RZ, 0x7, R3 ;  /* 0x00000007ff037819 */ /* 0x000fe40000011403 */
[----:B--2---:R-:W-:-:S03]  /*00d0*/  SHF.R.U32.HI R199, RZ, 0x5, R183 ;  /* 0x00000005ffc77819 */ /* 0x004fc600000116b7 */
[----:B------:R-:W-:Y:S01]  /*00e0*/  IMAD.SHL.U32 R4, R3, 0x8, RZ ;  /* 0x0000000803047824 */ /* 0x000fe200078e00ff */
[----:B------:R-:W-:-:S04]  /*00f0*/  SGXT.U32 R199, R199, 0x3 ;  /* 0x00000003c7c7781a */ /* 0x000fc80000000000 */
[-C--:B------:R-:W-:Y:S02]  /*0100*/  IABS R7, R4.reuse ;  /* 0x0000000400077213 */ /* 0x080fe40000000000 */
[----:B------:R-:W-:Y:S02]  /*0110*/  IABS R10, R4 ;  /* 0x00000004000a7213 */ /* 0x000fe40000000000 */
[----:B------:R-:W0:Y:S01]  /*0120*/  I2F.RP R0, R7 ;  /* 0x0000000700007306 */ /* 0x000e220000209400 */
[C---:B------:R-:W-:Y:S02]  /*0130*/  LOP3.LUT R184, R199.reuse, 0x8, RZ, 0xfc, !PT ;  /* 0x00000008c7b87812 */ /* 0x040fe400078efcff */
[C---:B------:R-:W-:Y:S02]  /*0140*/  LOP3.LUT R185, R199.reuse, 0x10, RZ, 0xfc, !PT ;  /* 0x00000010c7b97812 */ /* 0x040fe400078efcff */
[C---:B------:R-:W-:Y:S02]  /*0150*/  LOP3.LUT R186, R199.reuse, 0x18, RZ, 0xfc, !PT ;  /* 0x00000018c7ba7812 */ /* 0x040fe400078efcff */
[----:B------:R-:W-:-:S02]  /*0160*/  LOP3.LUT R187, R199, 0x20, RZ, 0xfc, !PT ;  /* 0x00000020c7bb7812 */ /* 0x000fc400078efcff */
[C---:B------:R-:W-:Y:S02]  /*0170*/  LOP3.LUT R188, R199.reuse, 0x28, RZ, 0xfc, !PT ;  /* 0x00000028c7bc7812 */ /* 0x040fe400078efcff */
[C---:B------:R-:W-:Y:S02]  /*0180*/  LOP3.LUT R189, R199.reuse, 0x30, RZ, 0xfc, !PT ;  /* 0x00000030c7bd7812 */ /* 0x040fe400078efcff */
[C---:B------:R-:W-:Y:S01]  /*0190*/  LOP3.LUT R190, R199.reuse, 0x38, RZ, 0xfc, !PT ;  /* 0x00000038c7be7812 */ /* 0x040fe200078efcff */
[----:B0-----:R-:W0:Y:S01]  /*01a0*/  MUFU.RCP R0, R0 ;  /* 0x0000000000007308 */ /* 0x001e220000001000 */
[C---:B------:R-:W-:Y:S02]  /*01b0*/  LOP3.LUT R191, R199.reuse, 0x40, RZ, 0xfc, !PT ;  /* 0x00000040c7bf7812 */ /* 0x040fe400078efcff */
[C---:B------:R-:W-:Y:S02]  /*01c0*/  LOP3.LUT R192, R199.reuse, 0x48, RZ, 0xfc, !PT ;  /* 0x00000048c7c07812 */ /* 0x040fe400078efcff */
[----:B------:R-:W-:-:S02]  /*01d0*/  LOP3.LUT R193, R199, 0x50, RZ, 0xfc, !PT ;  /* 0x00000050c7c17812 */ /* 0x000fc400078efcff */
[C---:B------:R-:W-:Y:S02]  /*01e0*/  LOP3.LUT R194, R199.reuse, 0x58, RZ, 0xfc, !PT ;  /* 0x00000058c7c27812 */ /* 0x040fe400078efcff */
[C---:B------:R-:W-:Y:S02]  /*01f0*/  LOP3.LUT R195, R199.reuse, 0x60, RZ, 0xfc, !PT ;  /* 0x00000060c7c37812 */ /* 0x040fe400078efcff */
[C---:B------:R-:W-:Y:S02]  /*0200*/  LOP3.LUT R196, R199.reuse, 0x68, RZ, 0xfc, !PT ;  /* 0x00000068c7c47812 */ /* 0x040fe400078efcff */
[C---:B------:R-:W-:Y:S02]  /*0210*/  LOP3.LUT R197, R199.reuse, 0x70, RZ, 0xfc, !PT ;  /* 0x00000070c7c57812 */ /* 0x040fe400078efcff */
[----:B------:R-:W-:Y:S01]  /*0220*/  LOP3.LUT R198, R199, 0x78, RZ, 0xfc, !PT ;  /* 0x00000078c7c67812 */ /* 0x000fe200078efcff */
[----:B0-----:R-:W-:Y:S02]  /*0230*/  VIADD R2, R0, 0xffffffe ;  /* 0x0ffffffe00027836 */ /* 0x001fe40000000000 */
[----:B------:R-:W-:-:S02]  /*0240*/  IMAD.MOV R0, RZ, RZ, -R10 ;  /* 0x000000ffff007224 */ /* 0x000fc400078e0a0a */
[----:B------:R0:W1:Y:S02]  /*0250*/  F2I.FTZ.U32.TRUNC.NTZ R3, R2 ;  /* 0x0000000200037305 */ /* 0x000064000021f000 */
[----:B0-----:R-:W-:Y:S02]  /*0260*/  IMAD.MOV.U32 R2, RZ, RZ, RZ ;  /* 0x000000ffff027224 */ /* 0x001fe400078e00ff */
[----:B-1----:R-:W-:-:S04]  /*0270*/  IMAD.MOV R6, RZ, RZ, -R3 ;  /* 0x000000ffff067224 */ /* 0x002fc800078e0a03 */
[----:B------:R-:W-:Y:S02]  /*0280*/  IMAD R9, R6, R7, RZ ;  /* 0x0000000706097224 */ /* 0x000fe400078e02ff */
[----:B------:R-:W-:Y:S02]  /*0290*/  IMAD.MOV.U32 R6, RZ, RZ, R8 ;  /* 0x000000ffff067224 */ /* 0x000fe400078e0008 */
[----:B------:R-:W-:-:S06]  /*02a0*/  IMAD.HI.U32 R3, R3, R9, R2 ;  /* 0x0000000903037227 */ /* 0x000fcc00078e0002 */
[----:B------:R-:W-:-:S04]  /*02b0*/  IMAD.HI.U32 R3, R3, R6, RZ ;  /* 0x0000000603037227 */ /* 0x000fc800078e00ff */
[----:B------:R-:W-:-:S05]  /*02c0*/  IMAD R0, R3, R0, R6 ;  /* 0x0000000003007224 */ /* 0x000fca00078e0206 */
[----:B------:R-:W-:-:S13]  /*02d0*/  ISETP.GT.U32.AND P1, PT, R7, R0, PT ;  /* 0x000000000700720c */ /* 0x000fda0003f24070 */
[----:B------:R-:W-:Y:S02]  /*02e0*/  @!P1 IMAD.IADD R0, R0, 0x1, -R7 ;  /* 0x0000000100009824 */ /* 0x000fe400078e0a07 */
[----:B------:R-:W-:Y:S01]  /*02f0*/  @!P1 VIADD R3, R3, 0x1 ;  /* 0x0000000103039836 */ /* 0x000fe20000000000 */
[----:B------:R-:W-:Y:S02]  /*0300*/  ISETP.NE.AND P1, PT, R4, RZ, PT ;  /* 0x000000ff0400720c */ /* 0x000fe40003f25270 */
[----:B------:R-:W-:Y:S02]  /*0310*/  ISETP.GE.U32.AND P0, PT, R0, R7, PT ;  /* 0x000000070000720c */ /* 0x000fe40003f06070 */
[----:B------:R-:W-:-:S04]  /*0320*/  LOP3.LUT R0, R5, R4, RZ, 0x3c, !PT ;  /* 0x0000000405007212 */ /* 0x000fc800078e3cff */
[----:B------:R-:W-:Y:S01]  /*0330*/  ISETP.GE.AND P2, PT, R0, RZ, PT ;  /* 0x000000ff0000720c */ /* 0x000fe20003f46270 */
[----:B------:R-:W-:-:S06]  /*0340*/  VIADD R0, R48, 0x1f ;  /* 0x0000001f30007836 */ /* 0x000fcc0000000000 */
[----:B------:R-:W-:-:S04]  /*0350*/  @P0 VIADD R3, R3, 0x1 ;  /* 0x0000000103030836 */ /* 0x000fc80000000000 */
[----:B------:R-:W-:Y:S01]  /*0360*/  IMAD.MOV.U32 R2, RZ, RZ, R3 ;  /* 0x000000ffff027224 */ /* 0x000fe200078e0003 */
[----:B------:R-:W-:-:S03]  /*0370*/  SHF.R.S32.HI R3, RZ, 0x1f, R0 ;  /* 0x0000001fff037819 */ /* 0x000fc60000011400 */
[----:B------:R-:W-:Y:S01]  /*0380*/  @!P2 IMAD.MOV R2, RZ, RZ, -R2 ;  /* 0x000000ffff02a224 */ /* 0x000fe200078e0a02 */
[----:B------:R-:W-:Y:S02]  /*0390*/  @!P1 LOP3.LUT R2, RZ, R4, RZ, 0x33, !PT ;  /* 0x00000004ff029212 */ /* 0x000fe400078e33ff */
[----:B------:R-:W-:-:S03]  /*03a0*/  LEA.HI R3, R3, R0, RZ, 0x5 ;  /* 0x0000000003037211 */ /* 0x000fc600078f28ff */
[----:B------:R-:W-:Y:S02]  /*03b0*/  IMAD.SHL.U32 R6, R2, 0x8, RZ ;  /* 0x0000000802067824 */ /* 0x000fe400078e00ff */
[----:B------:R-:W-:-:S03]  /*03c0*/  IMAD.MOV R2, RZ, RZ, -R2 ;  /* 0x000000ffff027224 */ /* 0x000fc600078e0a02 */
[----:B------:R-:W-:Y:S01]  /*03d0*/  LEA.HI.SX32 R3, R3, -R6, 0x1b ;  /* 0x8000000603037211 */ /* 0x000fe200078fdaff */
[----:B------:R-:W-:-:S03]  /*03e0*/  IMAD R4, R4, R2, R5 ;  /* 0x0000000204047224 */ /* 0x000fc600078e0205 */
[----:B------:R-:W-:Y:S02]  /*03f0*/  VIMNMX R11, R3, 0x8, PT ;  /* 0x00000008030b7848 */ /* 0x000fe40003fe0100 */
[----:B------:R-:W-:Y:S02]  /*0400*/  IABS R9, R4 ;  /* 0x0000000400097213 */ /* 0x000fe40000000000 */
[----:B------:R-:W-:-:S04]  /*0410*/  IABS R7, R11 ;  /* 0x0000000b00077213 */ /* 0x000fc80000000000 */
[----:B------:R-:W0:Y:S08]  /*0420*/  I2F.RP R0, R7 ;  /* 0x0000000700007306 */ /* 0x000e300000209400 */
[----:B0-----:R-:W0:Y:S02]  /*0430*/  MUFU.RCP R0, R0 ;  /* 0x0000000000007308 */ /* 0x001e240000001000 */
[----:B0-----:R-:W-:-:S06]  /*0440*/  VIADD R3, R0, 0xffffffe ;  /* 0x0ffffffe00037836 */ /* 0x001fcc0000000000 */
[----:B------:R-:W0:Y:S02]  /*0450*/  F2I.FTZ.U32.TRUNC.NTZ R3, R3 ;  /* 0x0000000300037305 */ /* 0x000e24000021f000 */
[----:B0-----:R-:W-:-:S04]  /*0460*/  IMAD.MOV R8, RZ, RZ, -R3 ;  /* 0x000000ffff087224 */ /* 0x001fc800078e0a03 */
[----:B------:R-:W-:Y:S01]  /*0470*/  IMAD.MOV.U32 R2, RZ, RZ, R8 ;  /* 0x000000ffff027224 */ /* 0x000fe200078e0008 */
[----:B------:R-:W-:-:S03]  /*0480*/  IABS R8, R11 ;  /* 0x0000000b00087213 */ /* 0x000fc60000000000 */
[----:B------:R-:W-:Y:S02]  /*0490*/  IMAD R5, R2, R7, RZ ;  /* 0x0000000702057224 */ /* 0x000fe400078e02ff */
[----:B------:R-:W-:Y:S02]  /*04a0*/  IMAD.MOV.U32 R2, RZ, RZ, RZ ;  /* 0x000000ffff027224 */ /* 0x000fe400078e00ff */
[----:B------:R-:W-:Y:S02]  /*04b0*/  IMAD.MOV R0, RZ, RZ, -R8 ;  /* 0x000000ffff007224 */ /* 0x000fe400078e0a08 */
[----:B------:R-:W-:Y:S01]  /*04c0*/  IMAD.HI.U32 R2, R3, R5, R2 ;  /* 0x0000000503027227 */ /* 0x000fe200078e0002 */
[----:B------:R-:W-:-:S05]  /*04d0*/  LOP3.LUT R3, R183, 0x1f, RZ, 0xc0, !PT ;  /* 0x0000001fb7037812 */ /* 0x000fca00078ec0ff */
        /* <DEDUP_REMOVED lines=8> */
[----:B------:R-:W-:-:S07]  /*0560*/  ISETP.GE.AND P2, PT, R0, RZ, PT ;  /* 0x000000ff0000720c */ /* 0x000fce0003f46270 */
[----:B------:R-:W-:Y:S01]  /*0570*/  @P0 VIADD R2, R2, 0x1 ;  /* 0x0000000102020836 */ /* 0x000fe20000000000 */
[----:B------:R-:W-:-:S05]  /*0580*/  ISETP.GT.AND P0, PT, R200, 0x7f, PT ;  /* 0x0000007fc800780c */ /* 0x000fca0003f04270 */
[----:B------:R-:W-:Y:S01]  /*0590*/  @!P2 IMAD.MOV R2, RZ, RZ, -R2 ;  /* 0x000000ffff02a224 */ /* 0x000fe200078e0a02 */
[----:B------:R-:W-:-:S05]  /*05a0*/  @!P1 LOP3.LUT R2, RZ, R11, RZ, 0x33, !PT ;  /* 0x0000000bff029212 */ /* 0x000fca00078e33ff */
[----:B------:R-:W-:Y:S02]  /*05b0*/  IMAD.MOV R0, RZ, RZ, -R2 ;  /* 0x000000ffff007224 */ /* 0x000fe400078e0a02 */
[----:B------:R-:W-:Y:S02]  /*05c0*/  IMAD.SHL.U32 R2, R2, 0x80, RZ ;  /* 0x0000008002027824 */ /* 0x000fe400078e00ff */
[----:B------:R-:W-:-:S04]  /*05d0*/  IMAD R0, R11, R0, R4 ;  /* 0x000000000b007224 */ /* 0x000fc800078e0204 */
[----:B------:R-:W-:-:S04]  /*05e0*/  IMAD.IADD R0, R6, 0x1, R0 ;  /* 0x0000000106007824 */ /* 0x000fc800078e0200 */
[----:B------:R-:W-:Y:S01]  /*05f0*/  IMAD R0, R0, 0x20, R3 ;  /* 0x0000002000007824 */ /* 0x000fe200078e0203 */
[----:B------:R-:W-:Y:S06]  /*0600*/  @P0 BRA `(.L_x_0) ;  /* 0x0000000000180947 */ /* 0x000fec0003800000 */
[----:B------:R-:W-:Y:S01]  /*0610*/  IMAD.SHL.U32 R183, R183, 0x20, RZ ;  /* 0x00000020b7b77824 */ /* 0x000fe200078e00ff */
[----:B------:R-:W-:Y:S02]  /*0620*/  CS2R R56, SRZ ;  /* 0x0000000000387805 */ /* 0x000fe4000001ff00 */
[----:B------:R-:W-:Y:S02]  /*0630*/  CS2R R58, SRZ ;  /* 0x00000000003a7805 */ /* 0x000fe4000001ff00 */
[----:B------:R-:W-:Y:S02]  /*0640*/  CS2R R52, SRZ ;  /* 0x0000000000347805 */ /* 0x000fe4000001ff00 */
[----:B------:R-:W-:Y:S01]  /*0650*/  CS2R R54, SRZ ;  /* 0x0000000000367805 */ /* 0x000fe2000001ff00 */
[----:B------:R-:W-:Y:S06]  /*0660*/  BRA `(.L_x_1) ;  /* 0x0000007000187947 */ /* 0x000fec0003800000 */
.L_x_0:
[----:B------:R-:W-:Y:S01]  /*0670*/  IABS R3, R49 ;  /* 0x0000003100037213 */ /* 0x000fe20000000000 */
[----:B------:R-:W-:Y:S01]  /*0680*/  ULDC UR4, c[0x0][0x234] ;  /* 0x00008d0000047ab9 */ /* 0x000fe20000000800 */
[----:B------:R-:W-:Y:S01]  /*0690*/  SHF.R.U32.HI R5, RZ, 0x7, R183 ;  /* 0x00000007ff057819 */ /* 0x000fe200000116b7 */
[----:B------:R-:W-:Y:S01]  /*06a0*/  ULDC.64 UR10, c[0x0][0x210] ;  /* 0x00008400000a7ab9 */ /* 0x000fe20000000a00 */
[----:B------:R-:W0:Y:S01]  /*06b0*/  I2F.RP R8, R3 ;  /* 0x0000000300087306 */ /* 0x000e220000209400 */
[----:B------:R-:W-:Y:S01]  /*06c0*/  IABS R98, R48 ;  /* 0x0000003000627213 */ /* 0x000fe20000000000 */
[----:B------:R-:W1:Y:S01]  /*06d0*/  LDC R182, c[0x0][0x23c] ;  /* 0x00008f00ffb67b82 */ /* 0x000e620000000800 */
[----:B------:R-:W-:-:S04]  /*06e0*/  SGXT.U32 R5, R5, 0x1 ;  /* 0x000000010505781a */ /* 0x000fc80000000000 */
[----:B------:R-:W-:-:S03]  /*06f0*/  LOP3.LUT R4, R2, R5, RZ, 0xfc, !PT ;  /* 0x0000000502047212 */ /* 0x000fc600078efcff */
[----:B------:R-:W2:Y:S01]  /*0700*/  LDC R181, c[0x0][0x238] ;  /* 0x00008e00ffb57b82 */ /* 0x000ea20000000800 */
[C---:B------:R-:W-:Y:S02]  /*0710*/  LOP3.LUT R5, R4.reuse, 0x7e, RZ, 0xfc, !PT ;  /* 0x0000007e04057812 */ /* 0x040fe400078efcff */
[C---:B------:R-:W-:Y:S01]  /*0720*/  LOP3.LUT R10, R4.reuse, 0x7c, RZ, 0xfc, !PT ;  /* 0x0000007c040a7812 */ /* 0x040fe200078efcff */
[----:B0-----:R-:W0:Y:S01]  /*0730*/  MUFU.RCP R8, R8 ;  /* 0x0000000800087308 */ /* 0x001e220000001000 */
[C---:B------:R-:W-:Y:S02]  /*0740*/  LOP3.LUT R13, R4.reuse, 0x7a, RZ, 0xfc, !PT ;  /* 0x0000007a040d7812 */ /* 0x040fe400078efcff */
[----:B------:R-:W-:Y:S02]  /*0750*/  ISETP.GE.AND P4, PT, R5, RZ, PT ;  /* 0x000000ff0500720c */ /* 0x000fe40003f86270 */
[----:B------:R-:W-:Y:S02]  /*0760*/  IABS R14, R13 ;  /* 0x0000000d000e7213 */ /* 0x000fe40000000000 */
[----:B------:R-:W-:-:S02]  /*0770*/  LOP3.LUT R17, R4, 0x76, RZ, 0xfc, !PT ;  /* 0x0000007604117812 */ /* 0x000fc400078efcff */
[----:B------:R-:W-:Y:S02]  /*0780*/  ISETP.GE.AND P2, PT, R10, RZ, PT ;  /* 0x000000ff0a00720c */ /* 0x000fe40003f46270 */
[C---:B------:R-:W-:Y:S02]  /*0790*/  LOP3.LUT R15, R4.reuse, 0x78, RZ, 0xfc, !PT ;  /* 0x00000078040f7812 */ /* 0x040fe400078efcff */
[----:B------:R-:W-:Y:S02]  /*07a0*/  LOP3.LUT R21, R4, 0x70, RZ, 0xfc, !PT ;  /* 0x0000007004157812 */ /* 0x000fe400078efcff */
[----:B------:R-:W-:Y:S01]  /*07b0*/  IABS R16, R15 ;  /* 0x0000000f00107213 */ /* 0x000fe20000000000 */
[----:B0-----:R-:W-:Y:S01]  /*07c0*/  VIADD R6, R8, 0xffffffe ;  /* 0x0ffffffe08067836 */ /* 0x001fe20000000000 */
[----:B------:R-:W-:Y:S01]  /*07d0*/  IABS R8, R5 ;  /* 0x0000000500087213 */ /* 0x000fe20000000000 */
[----:B--2---:R-:W-:Y:S01]  /*07e0*/  IMAD R199, R199, R181, RZ ;  /* 0x000000b5c7c77224 */ /* 0x004fe200078e02ff */
[----:B------:R-:W-:Y:S01]  /*07f0*/  IABS R18, R21 ;  /* 0x0000001500127213 */ /* 0x000fe20000000000 */
[----:B------:R0:W2:Y:S01]  /*0800*/  F2I.FTZ.U32.TRUNC.NTZ R7, R6 ;  /* 0x0000000600077305 */ /* 0x0000a2000021f000 */
[----:B------:R-:W-:Y:S01]  /*0810*/  ISETP.GE.AND P5, PT, R13, RZ, PT ;  /* 0x000000ff0d00720c */ /* 0x000fe20003fa6270 */
[-C--:B------:R-:W-:Y:S01]  /*0820*/  IMAD R198, R198, R181.reuse, RZ ;  /* 0x000000b5c6c67224 */ /* 0x080fe200078e02ff */
[C---:B------:R-:W-:Y:S01]  /*0830*/  LOP3.LUT R19, R4.reuse, 0x74, RZ, 0xfc, !PT ;  /* 0x0000007404137812 */ /* 0x040fe200078efcff */
[-C--:B------:R-:W-:Y:S01]  /*0840*/  IMAD R197, R197, R181.reuse, RZ ;  /* 0x000000b5c5c57224 */ /* 0x080fe200078e02ff */
[----:B------:R-:W-:Y:S01]  /*0850*/  LOP3.LUT R20, R4, 0x72, RZ, 0xfc, !PT ;  /* 0x0000007204147812 */ /* 0x000fe200078efcff */
[-C--:B------:R-:W-:Y:S01]  /*0860*/  IMAD R196, R196, R181.reuse, RZ ;  /* 0x000000b5c4c47224 */ /* 0x080fe200078e02ff */
[C---:B------:R-:W-:Y:S01]  /*0870*/  LOP3.LUT R25, R4.reuse, 0x66, RZ, 0xfc, !PT ;  /* 0x0000006604197812 */ /* 0x040fe200078efcff */
[----:B------:R-:W-:Y:S01]  /*0880*/  IMAD R195, R195, R181, RZ ;  /* 0x000000b5c3c37224 */ /* 0x000fe200078e02ff */
[----:B------:R-:W-:Y:S01]  /*0890*/  LOP3.LUT R23, R4, 0x68, RZ, 0xfc, !PT ;  /* 0x0000006804177812 */ /* 0x000fe200078efcff */
[----:B0-----:R-:W-:Y:S01]  /*08a0*/  IMAD.MOV.U32 R6, RZ, RZ, RZ ;  /* 0x000000ffff067224 */ /* 0x001fe200078e00ff */
[----:B------:R-:W-:Y:S01]  /*08b0*/  IABS R24, R25 ;  /* 0x0000001900187213 */ /* 0x000fe20000000000 */
[----:B------:R-:W-:Y:S01]  /*08c0*/  IMAD R194, R194, R181, RZ ;  /* 0x000000b5c2c27224 */ /* 0x000fe200078e02ff */
[----:B------:R-:W-:Y:S01]  /*08d0*/  IABS R22, R23 ;  /* 0x0000001700167213 */ /* 0x000fe20000000000 */
[-C--:B------:R-:W-:Y:S01]  /*08e0*/  IMAD R193, R193, R181.reuse, RZ ;  /* 0x000000b5c1c17224 */ /* 0x080fe200078e02ff */
[C---:B------:R-:W-:Y:S01]  /*08f0*/  LOP3.LUT R26, R4.reuse, 0x64, RZ, 0xfc, !PT ;  /* 0x00000064041a7812 */ /* 0x040fe200078efcff */
[--C-:B--2---:R-:W-:Y:S01]  /*0900*/  IMAD.MOV R12, RZ, RZ, -R7.reuse ;  /* 0x000000ffff0c7224 */ /* 0x104fe200078e0a07 */
[----:B------:R-:W-:Y:S01]  /*0910*/  LOP3.LUT R27, R4, 0x5c, RZ, 0xfc, !PT ;  /* 0x0000005c041b7812 */ /* 0x000fe200078efcff */
[----:B------:R-:W-:Y:S01]  /*0920*/  IMAD R192, R192, R181, RZ ;  /* 0x000000b5c0c07224 */ /* 0x000fe200078e02ff */
[----:B------:R-:W-:Y:S01]  /*0930*/  LOP3.LUT R31, R4, 0x52, RZ, 0xfc, !PT ;  /* 0x00000052041f7812 */ /* 0x000fe200078efcff */
[----:B------:R-:W-:Y:S01]  /*0940*/  IMAD R9, R12, R3, RZ ;  /* 0x000000030c097224 */ /* 0x000fe200078e02ff */
[----:B------:R-:W-:Y:S01]  /*0950*/  IABS R12, R10 ;  /* 0x0000000a000c7213 */ /* 0x000fe20000000000 */
[----:B------:R-:W-:Y:S01]  /*0960*/  IMAD R191, R191, R181, RZ ;  /* 0x000000b5bfbf7224 */ /* 0x000fe200078e02ff */
[C---:B------:R-:W-:Y:S01]  /*0970*/  LOP3.LUT R35, R4.reuse, 0x4e, RZ, 0xfc, !PT ;  /* 0x0000004e04237812 */ /* 0x040fe200078efcff */
[----:B------:R-:W-:Y:S01]  /*0980*/  IMAD.HI.U32 R9, R7, R9, R6 ;  /* 0x0000000907097227 */ /* 0x000fe200078e0006 */
[----:B------:R-:W-:-:S02]  /*0990*/  LOP3.LUT R37, R4, 0x4c, RZ, 0xfc, !PT ;  /* 0x0000004c04257812 */ /* 0x000fc400078efcff */
[----:B------:R-:W-:Y:S01]  /*09a0*/  IABS R36, R35 ;  /* 0x0000002300247213 */ /* 0x000fe20000000000 */
[----:B------:R-:W-:Y:S01]  /*09b0*/  IMAD R190, R190, R181, RZ ;  /* 0x000000b5bebe7224 */ /* 0x000fe200078e02ff */
[C---:B------:R-:W-:Y:S01]  /*09c0*/  LOP3.LUT R33, R4.reuse, 0x50, RZ, 0xfc, !PT ;  /* 0x0000005004217812 */ /* 0x040fe200078efcff */
[C---:B------:R-:W-:Y:S01]  /*09d0*/  IMAD.HI.U32 R6, R9.reuse, R8, RZ ;  /* 0x0000000809067227 */ /* 0x040fe200078e00ff */
[C---:B------:R-:W-:Y:S02]  /*09e0*/  LOP3.LUT R38, R4.reuse, 0x4a, RZ, 0xfc, !PT ;  /* 0x0000004a04267812 */ /* 0x040fe400078efcff */
[----:B------:R-:W-:Y:S01]  /*09f0*/  IABS R34, R33 ;  /* 0x0000002100227213 */ /* 0x000fe20000000000 */
[----:B------:R-:W-:Y:S01]  /*0a00*/  IMAD.MOV R6, RZ, RZ, -R6 ;  /* 0x000000ffff067224 */ /* 0x000fe200078e0a06 */
[C---:B------:R-:W-:Y:S01]  /*0a10*/  LOP3.LUT R39, R4.reuse, 0x48, RZ, 0xfc, !PT ;  /* 0x0000004804277812 */ /* 0x040fe200078efcff */
[----:B------:R-:W-:Y:S01]  /*0a20*/  IMAD.HI.U32 R7, R9, R12, RZ ;  /* 0x0000000c09077227 */ /* 0x000fe200078e00ff */
[----:B------:R-:W-:-:S02]  /*0a30*/  LOP3.LUT R41, R4, 0x3e, RZ, 0xfc, !PT ;  /* 0x0000003e04297812 */ /* 0x000fc400078efcff */
[C---:B------:R-:W-:Y:S01]  /*0a40*/  LOP3.LUT R43, R4.reuse, 0x3c, RZ, 0xfc, !PT ;  /* 0x0000003c042b7812 */ /* 0x040fe200078efcff */
[----:B------:R-:W-:Y:S01]  /*0a50*/  IMAD R5, R3, R6, R8 ;  /* 0x0000000603057224 */ /* 0x000fe200078e0208 */
[----:B------:R-:W-:Y:S01]  /*0a60*/  IABS R42, R41 ;  /* 0x00000029002a7213 */ /* 0x000fe20000000000 */
[----:B------:R-:W-:Y:S01]  /*0a70*/  IMAD.MOV R11, RZ, RZ, -R7 ;  /* 0x000000ffff0b7224 */ /* 0x000fe200078e0a07 */
[----:B------:R-:W-:Y:S01]  /*0a80*/  IABS R44, R43 ;  /* 0x0000002b002c7213 */ /* 0x000fe20000000000 */
[----:B------:R-:W-:Y:S01]  /*0a90*/  IMAD.HI.U32 R7, R9, R14, RZ ;  /* 0x0000000e09077227 */ /* 0x000fe200078e00ff */
[C---:B------:R-:W-:Y:S02]  /*0aa0*/  ISETP.GT.U32.AND P0, PT, R3.reuse, R5, PT ;  /* 0x000000050300720c */ /* 0x040fe40003f04070 */
[C---:B------:R-:W-:Y:S01]  /*0ab0*/  LOP3.LUT R45, R4.reuse, 0x3a, RZ, 0xfc, !PT ;  /* 0x0000003a042d7812 */ /* 0x040fe200078efcff */
[----:B------:R-:W-:Y:S01]  /*0ac0*/  IMAD.MOV R7, RZ, RZ, -R7 ;  /* 0x000000ffff077224 */ /* 0x000fe200078e0a07 */
[----:B------:R-:W-:Y:S01]  /*0ad0*/  LOP3.LUT R51, R4, 0x2e, RZ, 0xfc, !PT ;  /* 0x0000002e04337812 */ /* 0x000fe200078efcff */
[C---:B------:R-:W-:Y:S01]  /*0ae0*/  IMAD R6, R3.reuse, R11, R12 ;  /* 0x0000000b03067224 */ /* 0x040fe200078e020c */
[----:B------:R-:W-:Y:S01]  /*0af0*/  IABS R12, R17 ;  /* 0x00000011000c7213 */ /* 0x000fe20000000000 */
[----:B------:R-:W-:Y:S01]  /*0b00*/  IMAD R7, R3, R7, R14 ;  /* 0x0000000703077224 */ /* 0x000fe200078e020e */
[----:B------:R-:W-:Y:S01]  /*0b10*/  IABS R14, R19 ;  /* 0x00000013000e7213 */ /* 0x000fe20000000000 */
[----:B------:R-:W-:Y:S01]  /*0b20*/  IMAD.HI.U32 R8, R9, R16, RZ ;  /* 0x0000001009087227 */ /* 0x000fe200078e00ff */
[----:B------:R-:W-:-:S02]  /*0b30*/  ISETP.GT.U32.AND P1, PT, R3, R6, PT ;  /* 0x000000060300720c */ /* 0x000fc40003f24070 */
[----:B------:R-:W-:Y:S01]  /*0b40*/  IABS R56, R51 ;  /* 0x0000003300387213 */ /* 0x000fe20000000000 */
[--C-:B------:R-:W-:Y:S01]  /*0b50*/  @!P0 IMAD.IADD R5, R5, 0x1, -R3.reuse ;  /* 0x0000000105058824 */ /* 0x100fe200078e0a03 */
[----:B------:R-:W-:Y:S01]  /*0b60*/  ISETP.GT.U32.AND P0, PT, R3, R7, PT ;  /* 0x000000070300720c */ /* 0x000fe20003f04070 */
[----:B------:R-:W-:Y:S01]  /*0b70*/  IMAD.HI.U32 R10, R9, R12, RZ ;  /* 0x0000000c090a7227 */ /* 0x000fe200078e00ff */
[C---:B------:R-:W-:Y:S02]  /*0b80*/  LOP3.LUT R53, R4.reuse, 0x2c, RZ, 0xfc, !PT ;  /* 0x0000002c04357812 */ /* 0x040fe400078efcff */
[C---:B------:R-:W-:Y:S01]  /*0b90*/  ISETP.GT.U32.AND P6, PT, R3.reuse, R5, PT ;  /* 0x000000050300720c */ /* 0x040fe20003fc4070 */
[----:B------:R-:W-:Y:S01]  /*0ba0*/  IMAD.MOV R10, RZ, RZ, -R10 ;  /* 0x000000ffff0a7224 */ /* 0x000fe200078e0a0a */
[C---:B------:R-:W-:Y:S01]  /*0bb0*/  LOP3.LUT R55, R4.reuse, 0x2a, RZ, 0xfc, !PT ;  /* 0x0000002a04377812 */ /* 0x040fe200078efcff */
[----:B------:R-:W-:Y:S01]  /*0bc0*/  IMAD.MOV R8, RZ, RZ, -R8 ;  /* 0x000000ffff087224 */ /* 0x000fe200078e0a08 */
[C---:B------:R-:W-:Y:S01]  /*0bd0*/  LOP3.LUT R59, R4.reuse, 0x26, RZ, 0xfc, !PT ;  /* 0x00000026043b7812 */ /* 0x040fe200078efcff */
[----:B------:R-:W-:Y:S01]  /*0be0*/  IMAD R10, R3, R10, R12 ;  /* 0x0000000a030a7224 */ /* 0x000fe200078e020c */
[----:B------:R-:W-:Y:S01]  /*0bf0*/  LOP3.LUT R57, R4, 0x28, RZ, 0xfc, !PT ;  /* 0x0000002804397812 */ /* 0x000fe200078efcff */
[--C-:B------:R-:W-:Y:S01]  /*0c00*/  @!P1 IMAD.IADD R6, R6, 0x1, -R3.reuse ;  /* 0x0000000106069824 */ /* 0x100fe200078e0a03 */
[----:B------:R-:W-:Y:S01]  /*0c10*/  IABS R60, R59 ;  /* 0x0000003b003c7213 */ /* 0x000fe20000000000 */
[----:B------:R-:W-:Y:S01]  /*0c20*/  @!P0 IMAD.IADD R7, R7, 0x1, -R3 ;  /* 0x0000000107078824 */ /* 0x000fe200078e0a03 */
[----:B------:R-:W-:Y:S01]  /*0c30*/  ISETP.GT.U32.AND P0, PT, R3, R10, PT ;  /* 0x0000000a0300720c */ /* 0x000fe20003f04070 */
[----:B------:R-:W-:Y:S01]  /*0c40*/  IMAD.HI.U32 R13, R9, R18, RZ ;  /* 0x00000012090d7227 */ /* 0x000fe200078e00ff */
[----:B------:R-:W-:-:S02]  /*0c50*/  ISETP.GT.U32.AND P1, PT, R3, R6, PT ;  /* 0x000000060300720c */ /* 0x000fc40003f24070 */
[----:B------:R-:W-:Y:S01]  /*0c60*/  IABS R58, R57 ;  /* 0x00000039003a7213 */ /* 0x000fe20000000000 */
[----:B------:R-:W-:Y:S01]  /*0c70*/  @!P6 IMAD.IADD R5, R5, 0x1, -R3 ;  /* 0x000000010505e824 */ /* 0x000fe200078e0a03 */
[C---:B------:R-:W-:Y:S01]  /*0c80*/  ISETP.GT.U32.AND P6, PT, R3.reuse, R7, PT ;  /* 0x000000070300720c */ /* 0x040fe20003fc4070 */
[C---:B------:R-:W-:Y:S01]  /*0c90*/  IMAD R8, R3.reuse, R8, R16 ;  /* 0x0000000803087224 */ /* 0x040fe200078e0210 */
[----:B------:R-:W-:Y:S01]  /*0ca0*/  IABS R16, R20 ;  /* 0x0000001400107213 */ /* 0x000fe20000000000 */
[----:B------:R-:W-:Y:S01]  /*0cb0*/  @!P4 IMAD.MOV R5, RZ, RZ, -R5 ;  /* 0x000000ffff05c224 */ /* 0x000fe200078e0a05 */
[----:B------:R-:W-:Y:S01]  /*0cc0*/  LOP3.LUT R61, R4, 0x24, RZ, 0xfc, !PT ;  /* 0x00000024043d7812 */ /* 0x000fe200078efcff */
[----:B------:R-:W-:Y:S01]  /*0cd0*/  IMAD.MOV R13, RZ, RZ, -R13 ;  /* 0x000000ffff0d7224 */ /* 0x000fe200078e0a0d */
[C---:B------:R-:W-:Y:S01]  /*0ce0*/  ISETP.GT.U32.AND P3, PT, R3.reuse, R8, PT ;  /* 0x000000080300720c */ /* 0x040fe20003f64070 */
[----:B------:R-:W-:Y:S01]  /*0cf0*/  @!P0 IMAD.IADD R10, R10, 0x1, -R3 ;  /* 0x000000010a0a8824 */ /* 0x000fe200078e0a03 */
[----:B------:R-:W-:Y:S01]  /*0d00*/  IABS R62, R61 ;  /* 0x0000003d003e7213 */ /* 0x000fe20000000000 */
[----:B------:R-:W-:Y:S01]  /*0d10*/  IMAD R13, R3, R13, R18 ;  /* 0x0000000d030d7224 */ /* 0x000fe200078e0212 */
[----:B------:R-:W-:Y:S01]  /*0d20*/  LOP3.LUT R63, R4, 0x22, RZ, 0xfc, !PT ;  /* 0x00000022043f7812 */ /* 0x000fe200078efcff */
[----:B------:R-:W-:Y:S01]  /*0d30*/  IMAD.HI.U32 R11, R9, R14, RZ ;  /* 0x0000000e090b7227 */ /* 0x000fe200078e00ff */
[----:B------:R-:W-:-:S02]  /*0d40*/  ISETP.GT.U32.AND P4, PT, R3, R10, PT ;  /* 0x0000000a0300720c */ /* 0x000fc40003f84070 */
[----:B------:R-:W-:Y:S01]  /*0d50*/  IABS R64, R63 ;  /* 0x0000003f00407213 */ /* 0x000fe20000000000 */
[----:B------:R-:W-:Y:S01]  /*0d60*/  @!P1 IMAD.IADD R6, R6, 0x1, -R3 ;  /* 0x0000000106069824 */ /* 0x000fe200078e0a03 */
[----:B------:R-:W-:Y:S01]  /*0d70*/  ISETP.GE.AND P1, PT, R15, RZ, PT ;  /* 0x000000ff0f00720c */ /* 0x000fe20003f26270 */
[----:B------:R-:W-:Y:S01]  /*0d80*/  IMAD.MOV R11, RZ, RZ, -R11 ;  /* 0x000000ffff0b7224 */ /* 0x000fe200078e0a0b */
[----:B------:R-:W-:Y:S01]  /*0d90*/  LOP3.LUT R71, R4, 0x20, RZ, 0xfc, !PT ;  /* 0x0000002004477812 */ /* 0x000fe200078efcff */
[----:B------:R-:W-:Y:S01]  /*0da0*/  @!P2 IMAD.MOV R6, RZ, RZ, -R6 ;  /* 0x000000ffff06a224 */ /* 0x000fe200078e0a06 */
[----:B------:R-:W-:Y:S01]  /*0db0*/  ISETP.GE.AND P2, PT, R19, RZ, PT ;  /* 0x000000ff1300720c */ /* 0x000fe20003f46270 */
[--C-:B------:R-:W-:Y:S01]  /*0dc0*/  @!P3 IMAD.IADD R8, R8, 0x1, -R3.reuse ;  /* 0x000000010808b824 */ /* 0x100fe200078e0a03 */
[----:B------:R-:W-:Y:S01]  /*0dd0*/  LOP3.LUT R19, R4, 0x6c, RZ, 0xfc, !PT ;  /* 0x0000006c04137812 */ /* 0x000fe200078efcff */
[----:B------:R-:W-:Y:S01]  /*0de0*/  IMAD R11, R3, R11, R14 ;  /* 0x0000000b030b7224 */ /* 0x000fe200078e020e */
[----:B------:R-:W-:Y:S01]  /*0df0*/  ISETP.GE.AND P3, PT, R17, RZ, PT ;  /* 0x000000ff1100720c */ /* 0x000fe20003f66270 */
[----:B------:R-:W-:Y:S01]  /*0e00*/  @!P4 IMAD.IADD R10, R10, 0x1, -R3 ;  /* 0x000000010a0ac824 */ /* 0x000fe200078e0a03 */
[----:B------:R-:W-:Y:S01]  /*0e10*/  ISETP.GT.U32.AND P4, PT, R3, R13, PT ;  /* 0x0000000d0300720c */ /* 0x000fe20003f84070 */
[----:B------:R-:W-:Y:S01]  /*0e20*/  IMAD.HI.U32 R12, R9, R16, RZ ;  /* 0x00000010090c7227 */ /* 0x000fe200078e00ff */
[----:B------:R-:W-:-:S02]  /*0e30*/  ISETP.GT.U32.AND P0, PT, R3, R8, PT ;  /* 0x000000080300720c */ /* 0x000fc40003f04070 */
[----:B------:R-:W-:Y:S01]  /*0e40*/  IABS R18, R19 ;  /* 0x0000001300127213 */ /* 0x000fe20000000000 */
[--C-:B------:R-:W-:Y:S01]  /*0e50*/  @!P6 IMAD.IADD R7, R7, 0x1, -R3.reuse ;  /* 0x000000010707e824 */ /* 0x100fe200078e0a03 */
[----:B------:R-:W-:Y:S01]  /*0e60*/  ISETP.GT.U32.AND P6, PT, R3, R11, PT ;  /* 0x0000000b0300720c */ /* 0x000fe20003fc4070 */
[----:B------:R-:W-:Y:S01]  /*0e70*/  IMAD.MOV R12, RZ, RZ, -R12 ;  /* 0x000000ffff0c7224 */ /* 0x000fe200078e0a0c */
[C---:B------:R-:W-:Y:S01]  /*0e80*/  LOP3.LUT R17, R4.reuse, 0x6e, RZ, 0xfc, !PT ;  /* 0x0000006e04117812 */ /* 0x040fe200078efcff */
[----:B------:R-:W-:Y:S01]  /*0e90*/  IMAD.HI.U32 R15, R9, R18, RZ ;  /* 0x00000012090f7227 */ /* 0x000fe200078e00ff */
[----:B------:R-:W-:Y:S02]  /*0ea0*/  LOP3.LUT R73, R4, 0x1e, RZ, 0xfc, !PT ;  /* 0x0000001e04497812 */ /* 0x000fe400078efcff */
[----:B------:R-:W-:Y:S01]  /*0eb0*/  IABS R66, R71 ;  /* 0x0000004700427213 */ /* 0x000fe20000000000 */
[----:B------:R-:W-:Y:S01]  /*0ec0*/  @!P4 IMAD.IADD R13, R13, 0x1, -R3 ;  /* 0x000000010d0dc824 */ /* 0x000fe200078e0a03 */
[----:B------:R-:W-:Y:S01]  /*0ed0*/  IABS R68, R73 ;  /* 0x0000004900447213 */ /* 0x000fe20000000000 */
[C---:B------:R-:W-:Y:S01]  /*0ee0*/  IMAD R12, R3.reuse, R12, R16 ;  /* 0x0000000c030c7224 */ /* 0x040fe200078e0210 */
[----:B------:R-:W-:Y:S01]  /*0ef0*/  IABS R16, R17 ;  /* 0x0000001100107213 */ /* 0x000fe20000000000 */
[----:B------:R-:W-:Y:S01]  /*0f00*/  IMAD.MOV R15, RZ, RZ, -R15 ;  /* 0x000000ffff0f7224 */ /* 0x000fe200078e0a0f */
[C---:B------:R-:W-:Y:S01]  /*0f10*/  ISETP.GT.U32.AND P4, PT, R3.reuse, R13, PT ;  /* 0x0000000d0300720c */ /* 0x040fe20003f84070 */
[----:B------:R-:W-:Y:S01]  /*0f20*/  @!P5 IMAD.MOV R7, RZ, RZ, -R7 ;  /* 0x000000ffff07d224 */ /* 0x000fe200078e0a07 */
[----:B------:R-:W-:Y:S01]  /*0f30*/  ISETP.GT.U32.AND P5, PT, R3, R12, PT ;  /* 0x0000000c0300720c */ /* 0x000fe20003fa4070 */
[--C-:B------:R-:W-:Y:S01]  /*0f40*/  @!P0 IMAD.IADD R8, R8, 0x1, -R3.reuse ;  /* 0x0000000108088824 */ /* 0x100fe200078e0a03 */
[----:B------:R-:W-:Y:S01]  /*0f50*/  ISETP.GE.AND P0, PT, R20, RZ, PT ;  /* 0x000000ff1400720c */ /* 0x000fe20003f06270 */
[----:B------:R-:W-:Y:S01]  /*0f60*/  @!P6 IMAD.IADD R11, R11, 0x1, -R3 ;  /* 0x000000010b0be824 */ /* 0x000fe200078e0a03 */
[----:B------:R-:W-:Y:S01]  /*0f70*/  ISETP.GE.AND P6, PT, R21, RZ, PT ;  /* 0x000000ff1500720c */ /* 0x000fe20003fc6270 */
[C---:B------:R-:W-:Y:S01]  /*0f80*/  IMAD R15, R3.reuse, R15, R18 ;  /* 0x0000000f030f7224 */ /* 0x040fe200078e0212 */
[----:B------:R-:W-:Y:S01]  /*0f90*/  LOP3.LUT R21, R4, 0x6a, RZ, 0xfc, !PT ;  /* 0x0000006a04157812 */ /* 0x000fe200078efcff */
[----:B------:R-:W-:Y:S01]  /*0fa0*/  @!P1 IMAD.MOV R8, RZ, RZ, -R8 ;  /* 0x000000ffff089224 */ /* 0x000fe200078e0a08 */
[----:B------:R-:W-:Y:S01]  /*0fb0*/  ISETP.GT.U32.AND P1, PT, R3, R11, PT ;  /* 0x0000000b0300720c */ /* 0x000fe20003f24070 */
[----:B------:R-:W-:Y:S01]  /*0fc0*/  IMAD.HI.U32 R14, R9, R16, RZ ;  /* 0x00000010090e7227 */ /* 0x000fe200078e00ff */
[----:B------:R-:W-:-:S02]  /*0fd0*/  IABS R20, R21 ;  /* 0x0000001500147213 */ /* 0x000fc40000000000 */
[----:B------:R-:W-:Y:S01]  /*0fe0*/  LOP3.LUT R75, R4, 0x1c, RZ, 0xfc, !PT ;  /* 0x0000001c044b7812 */ /* 0x000fe200078efcff */
[--C-:B------:R-:W-:Y:S01]  /*0ff0*/  @!P4 IMAD.IADD R13, R13, 0x1, -R3.reuse ;  /* 0x000000010d0dc824 */ /* 0x100fe200078e0a03 */
[----:B------:R-:W-:Y:S01]  /*1000*/  ISETP.GT.U32.AND P4, PT, R3, R15, PT ;  /* 0x0000000f0300720c */ /* 0x000fe20003f84070 */
[--C-:B------:R-:W-:Y:S01]  /*1010*/  @!P5 IMAD.IADD R12, R12, 0x1, -R3.reuse ;  /* 0x000000010c0cd824 */ /* 0x100fe200078e0a03 */
[C---:B------:R-:W-:Y:S01]  /*1020*/  LOP3.LUT R79, R4.reuse, 0x18, RZ, 0xfc, !PT ;  /* 0x00000018044f7812 */ /* 0x040fe200078efcff */
[----:B------:R-:W-:Y:S01]  /*1030*/  IMAD.MOV R14, RZ, RZ, -R14 ;  /* 0x000000ffff0e7224 */ /* 0x000fe200078e0a0e */
[----:B------:R-:W-:Y:S01]  /*1040*/  IABS R70, R75 ;  /* 0x0000004b00467213 */ /* 0x000fe20000000000 */
[----:B------:R-:W-:Y:S01]  /*1050*/  IMAD.HI.U32 R18, R9, R24, RZ ;  /* 0x0000001809127227 */ /* 0x000fe200078e00ff */
[----:B------:R-:W-:Y:S02]  /*1060*/  ISETP.GT.U32.AND P5, PT, R3, R12, PT ;  /* 0x0000000c0300720c */ /* 0x000fe40003fa4070 */
[----:B------:R-:W-:Y:S01]  /*1070*/  IABS R74, R79 ;  /* 0x0000004f004a7213 */ /* 0x000fe20000000000 */
[--C-:B------:R-:W-:Y:S01]  /*1080*/  @!P1 IMAD.IADD R11, R11, 0x1, -R3.reuse ;  /* 0x000000010b0b9824 */ /* 0x100fe200078e0a03 */
[C---:B------:R-:W-:Y:S01]  /*1090*/  LOP3.LUT R81, R4.reuse, 0x16, RZ, 0xfc, !PT ;  /* 0x0000001604517812 */ /* 0x040fe200078efcff */
[----:B------:R-:W-:Y:S01]  /*10a0*/  IMAD R14, R3, R14, R16 ;  /* 0x0000000e030e7224 */ /* 0x000fe200078e0210 */
[----:B------:R-:W-:Y:S01]  /*10b0*/  LOP3.LUT R77, R4, 0x1a, RZ, 0xfc, !PT ;  /* 0x0000001a044d7812 */ /* 0x000fe200078efcff */
[----:B------:R-:W-:Y:S01]  /*10c0*/  @!P4 IMAD.IADD R15, R15, 0x1, -R3 ;  /* 0x000000010f0fc824 */ /* 0x000fe200078e0a03 */
[----:B------:R-:W-:Y:S01]  /*10d0*/  IABS R76, R81 ;  /* 0x00000051004c7213 */ /* 0x000fe20000000000 */
[----:B------:R-:W-:Y:S01]  /*10e0*/  @!P2 IMAD.MOV R11, RZ, RZ, -R11 ;  /* 0x000000ffff0ba224 */ /* 0x000fe200078e0a0b */
[C---:B------:R-:W-:Y:S01]  /*10f0*/  ISETP.GT.U32.AND P1, PT, R3.reuse, R14, PT ;  /* 0x0000000e0300720c */ /* 0x040fe20003f24070 */
[----:B------:R-:W-:Y:S01]  /*1100*/  IMAD.MOV R18, RZ, RZ, -R18 ;  /* 0x000000ffff127224 */ /* 0x000fe200078e0a12 */
[----:B------:R-:W-:Y:S01]  /*1110*/  ISETP.GT.U32.AND P2, PT, R3, R15, PT ;  /* 0x0000000f0300720c */ /* 0x000fe20003f44070 */
[----:B------:R-:W-:Y:S01]  /*1120*/  @!P5 IMAD.IADD R12, R12, 0x1, -R3 ;  /* 0x000000010c0cd824 */ /* 0x000fe200078e0a03 */
[----:B------:R-:W-:Y:S01]  /*1130*/  ISETP.GE.AND P5, PT, R17, RZ, PT ;  /* 0x000000ff1100720c */ /* 0x000fe20003fa6270 */
[----:B------:R-:W-:Y:S01]  /*1140*/  IMAD.HI.U32 R17, R9, R22, RZ ;  /* 0x0000001609117227 */ /* 0x000fe200078e00ff */
[----:B------:R-:W-:-:S02]  /*1150*/  IABS R72, R77 ;  /* 0x0000004d00487213 */ /* 0x000fc40000000000 */
[C---:B------:R-:W-:Y:S01]  /*1160*/  LOP3.LUT R83, R4.reuse, 0xa, RZ, 0xfc, !PT ;  /* 0x0000000a04537812 */ /* 0x040fe200078efcff */
[----:B------:R-:W-:Y:S01]  /*1170*/  IMAD R18, R3, R18, R24 ;  /* 0x0000001203127224 */ /* 0x000fe200078e0218 */
[C---:B------:R-:W-:Y:S01]  /*1180*/  LOP3.LUT R85, R4.reuse, 0x8, RZ, 0xfc, !PT ;  /* 0x0000000804557812 */ /* 0x040fe200078efcff */
[----:B------:R-:W-:Y:S01]  /*1190*/  IMAD.HI.U32 R16, R9, R20, RZ ;  /* 0x0000001409107227 */ /* 0x000fe200078e00ff */
[----:B------:R-:W-:Y:S02]  /*11a0*/  IABS R88, R83 ;  /* 0x0000005300587213 */ /* 0x000fe40000000000 */
[----:B------:R-:W-:Y:S01]  /*11b0*/  IABS R90, R85 ;  /* 0x00000055005a7213 */ /* 0x000fe20000000000 */
[----:B------:R-:W-:Y:S01]  /*11c0*/  IMAD.MOV R17, RZ, RZ, -R17 ;  /* 0x000000ffff117224 */ /* 0x000fe200078e0a11 */
[----:B------:R-:W-:Y:S01]  /*11d0*/  LOP3.LUT R87, R4, 0x2, RZ, 0xfc, !PT ;  /* 0x0000000204577812 */ /* 0x000fe200078efcff */
[----:B------:R-:W-:Y:S01]  /*11e0*/  @!P2 IMAD.IADD R15, R15, 0x1, -R3 ;  /* 0x000000010f0fa824 */ /* 0x000fe200078e0a03 */
[C---:B------:R-:W-:Y:S01]  /*11f0*/  ISETP.GT.U32.AND P2, PT, R3.reuse, R18, PT ;  /* 0x000000120300720c */ /* 0x040fe20003f44070 */
[----:B------:R-:W-:Y:S01]  /*1200*/  IMAD.MOV R16, RZ, RZ, -R16 ;  /* 0x000000ffff107224 */ /* 0x000fe200078e0a10 */
[----:B------:R-:W-:Y:S01]  /*1210*/  IABS R94, R87 ;  /* 0x00000057005e7213 */ /* 0x000fe20000000000 */
[C---:B------:R-:W-:Y:S01]  /*1220*/  IMAD R17, R3.reuse, R17, R22 ;  /* 0x0000001103117224 */ /* 0x040fe200078e0216 */
[----:B------:R-:W-:Y:S01]  /*1230*/  IABS R96, R4 ;  /* 0x0000000400607213 */ /* 0x000fe20000000000 */
[C---:B------:R-:W-:Y:S01]  /*1240*/  IMAD R16, R3.reuse, R16, R20 ;  /* 0x0000001003107224 */ /* 0x040fe200078e0214 */
[----:B------:R-:W-:Y:S01]  /*1250*/  IABS R20, R26 ;  /* 0x0000001a00147213 */ /* 0x000fe20000000000 */
[----:B------:R-:W-:Y:S01]  /*1260*/  @!P6 IMAD.MOV R13, RZ, RZ, -R13 ;  /* 0x000000ffff0de224 */ /* 0x000fe200078e0a0d */
[----:B------:R-:W-:Y:S01]  /*1270*/  ISETP.GT.U32.AND P6, PT, R3, R17, PT ;  /* 0x000000110300720c */ /* 0x000fe20003fc4070 */
[----:B------:R-:W-:Y:S01]  /*1280*/  @!P1 IMAD.IADD R14, R14, 0x1, -R3 ;  /* 0x000000010e0e9824 */ /* 0x000fe200078e0a03 */
[----:B------:R-:W-:Y:S01]  /*1290*/  ISETP.GE.AND P1, PT, R19, RZ, PT ;  /* 0x000000ff1300720c */ /* 0x000fe20003f26270 */
[----:B------:R-:W-:Y:S01]  /*12a0*/  @!P0 IMAD.MOV R12, RZ, RZ, -R12 ;  /* 0x000000ffff0c8224 */ /* 0x000fe200078e0a0c */
[----:B------:R-:W-:Y:S01]  /*12b0*/  ISETP.GE.AND P0, PT, R21, RZ, PT ;  /* 0x000000ff1500720c */ /* 0x000fe20003f06270 */
[----:B------:R-:W-:Y:S01]  /*12c0*/  IMAD.HI.U32 R19, R9, R20, RZ ;  /* 0x0000001409137227 */ /* 0x000fe200078e00ff */
[----:B------:R-:W-:-:S02]  /*12d0*/  LOP3.LUT R21, R4, 0x62, RZ, 0xfc, !PT ;  /* 0x0000006204157812 */ /* 0x000fc400078efcff */
[C---:B------:R-:W-:Y:S01]  /*12e0*/  ISETP.GT.U32.AND P4, PT, R3.reuse, R16, PT ;  /* 0x000000100300720c */ /* 0x040fe20003f84070 */
[----:B------:R-:W-:Y:S01]  /*12f0*/  @!P3 IMAD.MOV R10, RZ, RZ, -R10 ;  /* 0x000000ffff0ab224 */ /* 0x000fe200078e0a0a */
[----:B------:R-:W-:Y:S01]  /*1300*/  ISETP.GT.U32.AND P3, PT, R3, R14, PT ;  /* 0x0000000e0300720c */ /* 0x000fe20003f64070 */
[----:B------:R-:W-:Y:S01]  /*1310*/  @!P2 IMAD.IADD R18, R18, 0x1, -R3 ;  /* 0x000000011212a824 */ /* 0x000fe200078e0a03 */
[----:B------:R-:W-:Y:S01]  /*1320*/  IABS R22, R21 ;  /* 0x0000001500167213 */ /* 0x000fe20000000000 */
[----:B------:R-:W-:Y:S02]  /*1330*/  IMAD.MOV R19, RZ, RZ, -R19 ;  /* 0x000000ffff137224 */ /* 0x000fe400078e0a13 */
[----:B------:R-:W-:Y:S01]  /*1340*/  @!P6 IMAD.IADD R17, R17, 0x1, -R3 ;  /* 0x000000011111e824 */ /* 0x000fe200078e0a03 */
[C---:B------:R-:W-:Y:S01]  /*1350*/  ISETP.GT.U32.AND P2, PT, R3.reuse, R18, PT ;  /* 0x000000120300720c */ /* 0x040fe20003f44070 */
[----:B------:R-:W-:Y:S02]  /*1360*/  IMAD R19, R3, R19, R20 ;  /* 0x0000001303137224 */ /* 0x000fe400078e0214 */
[----:B------:R-:W-:Y:S01]  /*1370*/  IMAD.HI.U32 R20, R9, R22, RZ ;  /* 0x0000001609147227 */ /* 0x000fe200078e00ff */
[----:B------:R-:W-:-:S03]  /*1380*/  ISETP.GT.U32.AND P6, PT, R3, R17, PT ;  /* 0x000000110300720c */ /* 0x000fc60003fc4070 */
[----:B------:R-:W-:Y:S02]  /*1390*/  IMAD.MOV R20, RZ, RZ, -R20 ;  /* 0x000000ffff147224 */ /* 0x000fe400078e0a14 */
[--C-:B------:R-:W-:Y:S01]  /*13a0*/  @!P3 IMAD.IADD R14, R14, 0x1, -R3.reuse ;  /* 0x000000010e0eb824 */ /* 0x100fe200078e0a03 */
[----:B------:R-:W-:Y:S01]  /*13b0*/  ISETP.GE.AND P3, PT, R23, RZ, PT ;  /* 0x000000ff1700720c */ /* 0x000fe20003f66270 */
[--C-:B------:R-:W-:Y:S01]  /*13c0*/  @!P4 IMAD.IADD R16, R16, 0x1, -R3.reuse ;  /* 0x000000011010c824 */ /* 0x100fe200078e0a03 */
[----:B------:R-:W-:Y:S01]  /*13d0*/  LOP3.LUT R23, R4, 0x60, RZ, 0xfc, !PT ;  /* 0x0000006004177812 */ /* 0x000fe200078efcff */
[----:B------:R-:W-:Y:S01]  /*13e0*/  IMAD R20, R3, R20, R22 ;  /* 0x0000001403147224 */ /* 0x000fe200078e0216 */
[----:B------:R-:W-:Y:S01]  /*13f0*/  ISETP.GE.AND P4, PT, R25, RZ, PT ;  /* 0x000000ff1900720c */ /* 0x000fe20003f86270 */
[----:B------:R-:W-:Y:S01]  /*1400*/  @!P5 IMAD.MOV R14, RZ, RZ, -R14 ;  /* 0x000000ffff0ed224 */ /* 0x000fe200078e0a0e */
[C---:B------:R-:W-:Y:S01]  /*1410*/  ISETP.GT.U32.AND P5, PT, R3.reuse, R16, PT ;  /* 0x000000100300720c */ /* 0x040fe20003fa4070 */
[--C-:B------:R-:W-:Y:S01]  /*1420*/  @!P2 IMAD.IADD R18, R18, 0x1, -R3.reuse ;  /* 0x000000011212a824 */ /* 0x100fe200078e0a03 */
[----:B------:R-:W-:Y:S01]  /*1430*/  ISETP.GT.U32.AND P2, PT, R3, R20, PT ;  /* 0x000000140300720c */ /* 0x000fe20003f44070 */
[----:B------:R-:W-:Y:S01]  /*1440*/  @!P6 IMAD.IADD R17, R17, 0x1, -R3 ;  /* 0x000000011111e824 */ /* 0x000fe200078e0a03 */
[----:B------:R-:W-:Y:S01]  /*1450*/  IABS R24, R23 ;  /* 0x0000001700187213 */ /* 0x000fe20000000000 */
[----:B------:R-:W-:Y:S01]  /*1460*/  @!P1 IMAD.MOV R15, RZ, RZ, -R15 ;  /* 0x000000ffff0f9224 */ /* 0x000fe200078e0a0f */
[----:B------:R-:W-:Y:S01]  /*1470*/  ISETP.GE.AND P6, PT, R21, RZ, PT ;  /* 0x000000ff1500720c */ /* 0x000fe20003fc6270 */
[----:B------:R-:W-:Y:S01]  /*1480*/  @!P3 IMAD.MOV R17, RZ, RZ, -R17 ;  /* 0x000000ffff11b224 */ /* 0x000fe200078e0a11 */
[----:B------:R-:W-:Y:S01]  /*1490*/  LOP3.LUT R25, R4, 0x5e, RZ, 0xfc, !PT ;  /* 0x0000005e04197812 */ /* 0x000fe200078efcff */
[----:B------:R-:W-:Y:S01]  /*14a0*/  IMAD.HI.U32 R21, R9, R24, RZ ;  /* 0x0000001809157227 */ /* 0x000fe200078e00ff */
[----:B------:R-:W-:-:S02]  /*14b0*/  ISETP.GE.AND P1, PT, R26, RZ, PT ;  /* 0x000000ff1a00720c */ /* 0x000fc40003f26270 */
[----:B------:R-:W-:Y:S01]  /*14c0*/  IABS R22, R27 ;  /* 0x0000001b00167213 */ /* 0x000fe20000000000 */
[----:B------:R-:W-:Y:S01]  /*14d0*/  @!P5 IMAD.IADD R16, R16, 0x1, -R3 ;  /* 0x000000011010d824 */ /* 0x000fe200078e0a03 */
[C---:B------:R-:W-:Y:S01]  /*14e0*/  ISETP.GT.U32.AND P5, PT, R3.reuse, R19, PT ;  /* 0x000000130300720c */ /* 0x040fe20003fa4070 */
[----:B------:R-:W-:Y:S01]  /*14f0*/  IMAD.MOV R21, RZ, RZ, -R21 ;  /* 0x000000ffff157224 */ /* 0x000fe200078e0a15 */
[----:B------:R-:W-:Y:S01]  /*1500*/  IABS R26, R25 ;  /* 0x00000019001a7213 */ /* 0x000fe20000000000 */
[----:B------:R-:W-:Y:S02]  /*1510*/  @!P2 IMAD.IADD R20, R20, 0x1, -R3 ;  /* 0x000000011414a824 */ /* 0x000fe400078e0a03 */
[C---:B------:R-:W-:Y:S02]  /*1520*/  IMAD R21, R3.reuse, R21, R24 ;  /* 0x0000001503157224 */ /* 0x040fe400078e0218 */
[----:B------:R-:W-:Y:S01]  /*1530*/  IMAD.MOV.U32 R24, RZ, RZ, R22 ;  /* 0x000000ffff187224 */ /* 0x000fe200078e0016 */
[----:B------:R-:W-:Y:S01]  /*1540*/  ISETP.GT.U32.AND P2, PT, R3, R20, PT ;  /* 0x000000140300720c */ /* 0x000fe20003f44070 */
[----:B------:R-:W-:Y:S01]  /*1550*/  IMAD.HI.U32 R22, R9, R26, RZ ;  /* 0x0000001a09167227 */ /* 0x000fe200078e00ff */
[----:B------:R-:W-:-:S03]  /*1560*/  ISETP.GT.U32.AND P3, PT, R3, R21, PT ;  /* 0x000000150300720c */ /* 0x000fc60003f64070 */
[----:B------:R-:W-:Y:S02]  /*1570*/  IMAD.MOV R22, RZ, RZ, -R22 ;  /* 0x000000ffff167224 */ /* 0x000fe400078e0a16 */
[--C-:B------:R-:W-:Y:S01]  /*1580*/  @!P5 IMAD.IADD R19, R19, 0x1, -R3.reuse ;  /* 0x000000011313d824 */ /* 0x100fe200078e0a03 */
[----:B------:R-:W-:Y:S01]  /*1590*/  ISETP.GE.AND P5, PT, R23, RZ, PT ;  /* 0x000000ff1700720c */ /* 0x000fe20003fa6270 */
[C---:B------:R-:W-:Y:S01]  /*15a0*/  IMAD R22, R3.reuse, R22, R26 ;  /* 0x0000001603167224 */ /* 0x040fe200078e021a */
[----:B------:R-:W-:Y:S01]  /*15b0*/  LOP3.LUT R26, R4, 0x58, RZ, 0xfc, !PT ;  /* 0x00000058041a7812 */ /* 0x000fe200078efcff */
[----:B------:R-:W-:Y:S01]  /*15c0*/  @!P0 IMAD.MOV R16, RZ, RZ, -R16 ;  /* 0x000000ffff108224 */ /* 0x000fe200078e0a10 */
[C---:B------:R-:W-:Y:S01]  /*15d0*/  ISETP.GT.U32.AND P0, PT, R3.reuse, R19, PT ;  /* 0x000000130300720c */ /* 0x040fe20003f04070 */
[----:B------:R-:W-:Y:S01]  /*15e0*/  @!P2 IMAD.IADD R20, R20, 0x1, -R3 ;  /* 0x000000011414a824 */ /* 0x000fe200078e0a03 */
[----:B------:R-:W-:Y:S01]  /*15f0*/  ISETP.GT.U32.AND P2, PT, R3, R22, PT ;  /* 0x000000160300720c */ /* 0x000fe20003f44070 */
[----:B------:R-:W-:Y:S01]  /*1600*/  IMAD.HI.U32 R23, R9, R24, RZ ;  /* 0x0000001809177227 */ /* 0x000fe200078e00ff */
[----:B------:R-:W-:-:S03]  /*1610*/  IABS R30, R26 ;  /* 0x0000001a001e7213 */ /* 0x000fc60000000000 */
[----:B------:R-:W-:Y:S01]  /*1620*/  @!P4 IMAD.MOV R18, RZ, RZ, -R18 ;  /* 0x000000ffff12c224 */ /* 0x000fe200078e0a12 */
[----:B------:R-:W-:Y:S01]  /*1630*/  ISETP.GE.AND P4, PT, R25, RZ, PT ;  /* 0x000000ff1900720c */ /* 0x000fe20003f86270 */
[----:B------:R-:W-:Y:S01]  /*1640*/  IMAD.MOV R23, RZ, RZ, -R23 ;  /* 0x000000ffff177224 */ /* 0x000fe200078e0a17 */
[----:B------:R-:W-:Y:S01]  /*1650*/  LOP3.LUT R25, R4, 0x5a, RZ, 0xfc, !PT ;  /* 0x0000005a04197812 */ /* 0x000fe200078efcff */
[--C-:B------:R-:W-:Y:S02]  /*1660*/  @!P3 IMAD.IADD R21, R21, 0x1, -R3.reuse ;  /* 0x000000011515b824 */ /* 0x100fe400078e0a03 */
[--C-:B------:R-:W-:Y:S01]  /*1670*/  @!P0 IMAD.IADD R19, R19, 0x1, -R3.reuse ;  /* 0x0000000113138824 */ /* 0x100fe200078e0a03 */
[----:B------:R-:W-:Y:S01]  /*1680*/  IABS R28, R25 ;  /* 0x00000019001c7213 */ /* 0x000fe20000000000 */
[C---:B------:R-:W-:Y:S01]  /*1690*/  IMAD R23, R3.reuse, R23, R24 ;  /* 0x0000001703177224 */ /* 0x040fe200078e0218 */
[----:B------:R-:W-:Y:S01]  /*16a0*/  ISETP.GT.U32.AND P3, PT, R3, R21, PT ;  /* 0x000000150300720c */ /* 0x000fe20003f64070 */
[----:B------:R-:W-:Y:S01]  /*16b0*/  @!P2 IMAD.IADD R22, R22, 0x1, -R3 ;  /* 0x000000011616a824 */ /* 0x000fe200078e0a03 */
[----:B------:R-:W-:Y:S01]  /*16c0*/  ISETP.GE.AND P0, PT, R27, RZ, PT ;  /* 0x000000ff1b00720c */ /* 0x000fe20003f06270 */
[----:B------:R-:W-:Y:S01]  /*16d0*/  @!P1 IMAD.MOV R19, RZ, RZ, -R19 ;  /* 0x000000ffff139224 */ /* 0x000fe200078e0a13 */
[----:B------:R-:W-:Y:S01]  /*16e0*/  ISETP.GT.U32.AND P1, PT, R3, R23, PT ;  /* 0x000000170300720c */ /* 0x000fe20003f24070 */
[----:B------:R-:W-:Y:S01]  /*16f0*/  IMAD.HI.U32 R24, R9, R28, RZ ;  /* 0x0000001c09187227 */ /* 0x000fe200078e00ff */
[----:B------:R-:W-:-:S02]  /*1700*/  ISETP.GT.U32.AND P2, PT, R3, R22, PT ;  /* 0x000000160300720c */ /* 0x000fc40003f44070 */
[----:B------:R-:W-:Y:S01]  /*1710*/  LOP3.LUT R27, R4, 0x56, RZ, 0xfc, !PT ;  /* 0x00000056041b7812 */ /* 0x000fe200078efcff */
[----:B------:R-:W-:Y:S02]  /*1720*/  IMAD.MOV R24, RZ, RZ, -R24 ;  /* 0x000000ffff187224 */ /* 0x000fe400078e0a18 */
[----:B------:R-:W-:Y:S01]  /*1730*/  @!P6 IMAD.MOV R20, RZ, RZ, -R20 ;  /* 0x000000ffff14e224 */ /* 0x000fe200078e0a14 */
[----:B------:R-:W-:Y:S01]  /*1740*/  IABS R32, R27 ;  /* 0x0000001b00207213 */ /* 0x000fe20000000000 */
[----:B------:R-:W-:Y:S01]  /*1750*/  IMAD R24, R3, R24, R28 ;  /* 0x0000001803187224 */ /* 0x000fe200078e021c */
[----:B------:R-:W-:Y:S01]  /*1760*/  ISETP.GE.AND P6, PT, R25, RZ, PT ;  /* 0x000000ff1900720c */ /* 0x000fe20003fc6270 */
[--C-:B------:R-:W-:Y:S01]  /*1770*/  @!P3 IMAD.IADD R21, R21, 0x1, -R3.reuse ;  /* 0x000000011515b824 */ /* 0x100fe200078e0a03 */
[----:B------:R-:W-:Y:S01]  /*1780*/  ISETP.GE.AND P3, PT, R26, RZ, PT ;  /* 0x000000ff1a00720c */ /* 0x000fe20003f66270 */
[--C-:B------:R-:W-:Y:S02]  /*1790*/  @!P1 IMAD.IADD R23, R23, 0x1, -R3.reuse ;  /* 0x0000000117179824 */ /* 0x100fe400078e0a03 */
[----:B------:R-:W-:Y:S01]  /*17a0*/  @!P2 IMAD.IADD R22, R22, 0x1, -R3 ;  /* 0x000000011616a824 */ /* 0x000fe200078e0a03 */
[----:B------:R-:W-:Y:S01]  /*17b0*/  ISETP.GT.U32.AND P2, PT, R3, R24, PT ;  /* 0x000000180300720c */ /* 0x000fe20003f44070 */
[----:B------:R-:W-:Y:S01]  /*17c0*/  IMAD.HI.U32 R26, R9, R32, RZ ;  /* 0x00000020091a7227 */ /* 0x000fe200078e00ff */
[----:B------:R-:W-:-:S03]  /*17d0*/  ISETP.GT.U32.AND P1, PT, R3, R23, PT ;  /* 0x000000170300720c */ /* 0x000fc60003f24070 */
[----:B------:R-:W-:Y:S02]  /*17e0*/  IMAD.MOV R26, RZ, RZ, -R26 ;  /* 0x000000ffff1a7224 */ /* 0x000fe400078e0a1a */
[----:B------:R-:W-:-:S04]  /*17f0*/  IMAD.HI.U32 R25, R9, R30, RZ ;  /* 0x0000001e09197227 */ /* 0x000fc800078e00ff */
[----:B------:R-:W-:Y:S01]  /*1800*/  IMAD R26, R3, R26, R32 ;  /* 0x0000001a031a7224 */ /* 0x000fe200078e0220 */
[----:B------:R-:W-:Y:S01]  /*1810*/  IABS R32, R31 ;  /* 0x0000001f00207213 */ /* 0x000fe20000000000 */
[--C-:B------:R-:W-:Y:S02]  /*1820*/  @!P2 IMAD.IADD R24, R24, 0x1, -R3.reuse ;  /* 0x000000011818a824 */ /* 0x100fe400078e0a03 */
[----:B------:R-:W-:Y:S02]  /*1830*/  @!P1 IMAD.IADD R23, R23, 0x1, -R3 ;  /* 0x0000000117179824 */ /* 0x000fe400078e0a03 */
[----:B------:R-:W-:Y:S01]  /*1840*/  IMAD.HI.U32 R28, R9, R32, RZ ;  /* 0x00000020091c7227 */ /* 0x000fe200078e00ff */
[----:B------:R-:W-:-:S03]  /*1850*/  ISETP.GT.U32.AND P2, PT, R3, R24, PT ;  /* 0x000000180300720c */ /* 0x000fc60003f44070 */
[----:B------:R-:W-:Y:S01]  /*1860*/  @!P0 IMAD.MOV R23, RZ, RZ, -R23 ;  /* 0x000000ffff178224 */ /* 0x000fe200078e0a17 */
[----:B------:R-:W-:Y:S01]  /*1870*/  ISETP.GT.U32.AND P0, PT, R3, R26, PT ;  /* 0x0000001a0300720c */ /* 0x000fe20003f04070 */
[----:B------:R-:W-:Y:S01]  /*1880*/  @!P5 IMAD.MOV R21, RZ, RZ, -R21 ;  /* 0x000000ffff15d224 */ /* 0x000fe200078e0a15 */
[----:B------:R-:W-:Y:S01]  /*1890*/  ISETP.GE.AND P5, PT, R27, RZ, PT ;  /* 0x000000ff1b00720c */ /* 0x000fe20003fa6270 */
[----:B------:R-:W-:Y:S01]  /*18a0*/  IMAD.MOV R25, RZ, RZ, -R25 ;  /* 0x000000ffff197224 */ /* 0x000fe200078e0a19 */
[----:B------:R-:W-:Y:S01]  /*18b0*/  LOP3.LUT R27, R4, 0x54, RZ, 0xfc, !PT ;  /* 0x00000054041b7812 */ /* 0x000fe200078efcff */
[----:B------:R-:W-:Y:S02]  /*18c0*/  IMAD.MOV R28, RZ, RZ, -R28 ;  /* 0x000000ffff1c7224 */ /* 0x000fe400078e0a1c */
[----:B------:R-:W-:Y:S01]  /*18d0*/  IMAD R25, R3, R25, R30 ;  /* 0x0000001903197224 */ /* 0x000fe200078e021e */
[----:B------:R-:W-:Y:S01]  /*18e0*/  IABS R30, R27 ;  /* 0x0000001b001e7213 */ /* 0x000fe20000000000 */
[--C-:B------:R-:W-:Y:S01]  /*18f0*/  @!P2 IMAD.IADD R24, R24, 0x1, -R3.reuse ;  /* 0x000000011818a824 */ /* 0x100fe200078e0a03 */
[----:B------:R-:W-:Y:S01]  /*1900*/  ISETP.GE.AND P1, PT, R27, RZ, PT ;  /* 0x000000ff1b00720c */ /* 0x000fe20003f26270 */
[----:B------:R-:W-:Y:S01]  /*1910*/  IMAD R28, R3, R28, R32 ;  /* 0x0000001c031c7224 */ /* 0x000fe200078e0220 */
[----:B------:R-:W-:Y:S01]  /*1920*/  IABS R32, R37 ;  /* 0x0000002500207213 */ /* 0x000fe20000000000 */
[----:B------:R-:W-:Y:S01]  /*1930*/  @!P0 IMAD.IADD R26, R26, 0x1, -R3 ;  /* 0x000000011a1a8824 */ /* 0x000fe200078e0a03 */
[----:B------:R-:W-:Y:S01]  /*1940*/  ISETP.GE.AND P2, PT, R31, RZ, PT ;  /* 0x000000ff1f00720c */ /* 0x000fe20003f46270 */
[----:B------:R-:W-:Y:S01]  /*1950*/  @!P6 IMAD.MOV R24, RZ, RZ, -R24 ;  /* 0x000000ffff18e224 */ /* 0x000fe200078e0a18 */
[----:B------:R-:W-:Y:S01]  /*1960*/  ISETP.GT.U32.AND P6, PT, R3, R28, PT ;  /* 0x0000001c0300720c */ /* 0x000fe20003fc4070 */
[----:B------:R-:W-:Y:S01]  /*1970*/  IMAD.HI.U32 R27, R9, R30, RZ ;  /* 0x0000001e091b7227 */ /* 0x000fe200078e00ff */
[----:B------:R-:W-:-:S03]  /*1980*/  ISETP.GT.U32.AND P0, PT, R3, R26, PT ;  /* 0x0000001a0300720c */ /* 0x000fc60003f04070 */
[----:B------:R-:W-:Y:S01]  /*1990*/  @!P4 IMAD.MOV R22, RZ, RZ, -R22 ;  /* 0x000000ffff16c224 */ /* 0x000fe200078e0a16 */
[----:B------:R-:W-:Y:S01]  /*19a0*/  ISETP.GT.U32.AND P4, PT, R3, R25, PT ;  /* 0x000000190300720c */ /* 0x000fe20003f84070 */
[----:B------:R-:W-:Y:S02]  /*19b0*/  IMAD.MOV R27, RZ, RZ, -R27 ;  /* 0x000000ffff1b7224 */ /* 0x000fe400078e0a1b */
[----:B------:R-:W-:-:S04]  /*19c0*/  IMAD.HI.U32 R31, R9, R32, RZ ;  /* 0x00000020091f7227 */ /* 0x000fc800078e00ff */
[----:B------:R-:W-:Y:S02]  /*19d0*/  IMAD R27, R3, R27, R30 ;  /* 0x0000001b031b7224 */ /* 0x000fe400078e021e */
[----:B------:R-:W-:-:S04]  /*19e0*/  IMAD.HI.U32 R30, R9, R36, RZ ;  /* 0x00000024091e7227 */ /* 0x000fc800078e00ff */
[----:B------:R-:W-:Y:S02]  /*19f0*/  IMAD.MOV R30, RZ, RZ, -R30 ;  /* 0x000000ffff1e7224 */ /* 0x000fe400078e0a1e */
[--C-:B------:R-:W-:Y:S02]  /*1a00*/  @!P6 IMAD.IADD R28, R28, 0x1, -R3.reuse ;  /* 0x000000011c1ce824 */ /* 0x100fe400078e0a03 */
[--C-:B------:R-:W-:Y:S02]  /*1a10*/  @!P4 IMAD.IADD R25, R25, 0x1, -R3.reuse ;  /* 0x000000011919c824 */ /* 0x100fe400078e0a03 */
[C---:B------:R-:W-:Y:S01]  /*1a20*/  IMAD R30, R3.reuse, R30, R36 ;  /* 0x0000001e031e7224 */ /* 0x040fe200078e0224 */
[C---:B------:R-:W-:Y:S01]  /*1a30*/  ISETP.GT.U32.AND P6, PT, R3.reuse, R28, PT ;  /* 0x0000001c0300720c */ /* 0x040fe20003fc4070 */
[----:B------:R-:W-:Y:S01]  /*1a40*/  @!P0 IMAD.IADD R26, R26, 0x1, -R3 ;  /* 0x000000011a1a8824 */ /* 0x000fe200078e0a03 */
[----:B------:R-:W-:Y:S01]  /*1a50*/  ISETP.GT.U32.AND P4, PT, R3, R25, PT ;  /* 0x000000190300720c */ /* 0x000fe20003f84070 */
[----:B------:R-:W-:Y:S01]  /*1a60*/  IMAD.HI.U32 R29, R9, R34, RZ ;  /* 0x00000022091d7227 */ /* 0x000fe200078e00ff */
[----:B------:R-:W-:-:S03]  /*1a70*/  IABS R36, R39 ;  /* 0x0000002700247213 */ /* 0x000fc60000000000 */
[----:B------:R-:W-:Y:S01]  /*1a80*/  @!P5 IMAD.MOV R26, RZ, RZ, -R26 ;  /* 0x000000ffff1ad224 */ /* 0x000fe200078e0a1a */
[C---:B------:R-:W-:Y:S01]  /*1a90*/  ISETP.GT.U32.AND P5, PT, R3.reuse, R30, PT ;  /* 0x0000001e0300720c */ /* 0x040fe20003fa4070 */
[----:B------:R-:W-:Y:S02]  /*1aa0*/  IMAD.MOV R31, RZ, RZ, -R31 ;  /* 0x000000ffff1f7224 */ /* 0x000fe400078e0a1f */
[----:B------:R-:W-:Y:S02]  /*1ab0*/  IMAD.MOV R29, RZ, RZ, -R29 ;  /* 0x000000ffff1d7224 */ /* 0x000fe400078e0a1d */
[C---:B------:R-:W-:Y:S02]  /*1ac0*/  IMAD R31, R3.reuse, R31, R32 ;  /* 0x0000001f031f7224 */ /* 0x040fe400078e0220 */
[C---:B------:R-:W-:Y:S01]  /*1ad0*/  IMAD R29, R3.reuse, R29, R34 ;  /* 0x0000001d031d7224 */ /* 0x040fe200078e0222 */
[----:B------:R-:W-:Y:S01]  /*1ae0*/  IABS R34, R38 ;  /* 0x0000002600227213 */ /* 0x000fe20000000000 */
[--C-:B------:R-:W-:Y:S01]  /*1af0*/  @!P6 IMAD.IADD R28, R28, 0x1, -R3.reuse ;  /* 0x000000011c1ce824 */ /* 0x100fe200078e0a03 */
[----:B------:R-:W-:Y:S01]  /*1b00*/  ISETP.GT.U32.AND P6, PT, R3, R31, PT ;  /* 0x0000001f0300720c */ /* 0x000fe20003fc4070 */
[--C-:B------:R-:W-:Y:S01]  /*1b10*/  @!P4 IMAD.IADD R25, R25, 0x1, -R3.reuse ;  /* 0x000000011919c824 */ /* 0x100fe200078e0a03 */
[C---:B------:R-:W-:Y:S01]  /*1b20*/  ISETP.GT.U32.AND P4, PT, R3.reuse, R27, PT ;  /* 0x0000001b0300720c */ /* 0x040fe20003f84070 */
[----:B------:R-:W-:Y:S01]  /*1b30*/  @!P5 IMAD.IADD R30, R30, 0x1, -R3 ;  /* 0x000000011e1ed824 */ /* 0x000fe200078e0a03 */
[----:B------:R-:W-:Y:S01]  /*1b40*/  ISETP.GT.U32.AND P0, PT, R3, R29, PT ;  /* 0x0000001d0300720c */ /* 0x000fe20003f04070 */
[----:B------:R-:W-:-:S03]  /*1b50*/  IMAD.HI.U32 R32, R9, R34, RZ ;  /* 0x0000002209207227 */ /* 0x000fc600078e00ff */
[----:B------:R-:W-:Y:S01]  /*1b60*/  ISETP.GT.U32.AND P5, PT, R3, R30, PT ;  /* 0x0000001e0300720c */ /* 0x000fe20003fa4070 */
[----:B------:R-:W-:Y:S02]  /*1b70*/  IMAD.MOV R32, RZ, RZ, -R32 ;  /* 0x000000ffff207224 */ /* 0x000fe400078e0a20 */
[----:B------:R-:W-:Y:S01]  /*1b80*/  @!P3 IMAD.MOV R25, RZ, RZ, -R25 ;  /* 0x000000ffff19b224 */ /* 0x000fe200078e0a19 */
[----:B------:R-:W-:Y:S01]  /*1b90*/  ISETP.GE.AND P3, PT, R33, RZ, PT ;  /* 0x000000ff2100720c */ /* 0x000fe20003f66270 */
[--C-:B------:R-:W-:Y:S02]  /*1ba0*/  @!P6 IMAD.IADD R31, R31, 0x1, -R3.reuse ;  /* 0x000000011f1fe824 */ /* 0x100fe400078e0a03 */
[--C-:B------:R-:W-:Y:S02]  /*1bb0*/  @!P4 IMAD.IADD R27, R27, 0x1, -R3.reuse ;  /* 0x000000011b1bc824 */ /* 0x100fe400078e0a03 */
[----:B------:R-:W-:Y:S01]  /*1bc0*/  @!P0 IMAD.IADD R29, R29, 0x1, -R3 ;  /* 0x000000011d1d8824 */ /* 0x000fe200078e0a03 */
[C---:B------:R-:W-:Y:S01]  /*1bd0*/  ISETP.GT.U32.AND P6, PT, R3.reuse, R31, PT ;  /* 0x0000001f0300720c */ /* 0x040fe20003fc4070 */
[C---:B------:R-:W-:Y:S01]  /*1be0*/  IMAD R32, R3.reuse, R32, R34 ;  /* 0x0000002003207224 */ /* 0x040fe200078e0222 */
[----:B------:R-:W-:Y:S01]  /*1bf0*/  ISETP.GT.U32.AND P4, PT, R3, R27, PT ;  /* 0x0000001b0300720c */ /* 0x000fe20003f84070 */
[----:B------:R-:W-:Y:S01]  /*1c00*/  IMAD.HI.U32 R33, R9, R36, RZ ;  /* 0x0000002409217227 */ /* 0x000fe200078e00ff */
[----:B------:R-:W-:-:S02]  /*1c10*/  ISETP.GT.U32.AND P0, PT, R3, R29, PT ;  /* 0x0000001d0300720c */ /* 0x000fc40003f04070 */
[----:B------:R-:W-:Y:S01]  /*1c20*/  LOP3.LUT R34, R4, 0x46, RZ, 0xfc, !PT ;  /* 0x0000004604227812 */ /* 0x000fe200078efcff */
[----:B------:R-:W-:Y:S01]  /*1c30*/  @!P5 IMAD.IADD R30, R30, 0x1, -R3 ;  /* 0x000000011e1ed824 */ /* 0x000fe200078e0a03 */
[C---:B------:R-:W-:Y:S01]  /*1c40*/  ISETP.GT.U32.AND P5, PT, R3.reuse, R32, PT ;  /* 0x000000200300720c */ /* 0x040fe20003fa4070 */
[----:B------:R-:W-:Y:S02]  /*1c50*/  IMAD.MOV R33, RZ, RZ, -R33 ;  /* 0x000000ffff217224 */ /* 0x000fe400078e0a21 */
[----:B------:R-:W-:Y:S01]  /*1c60*/  @!P2 IMAD.MOV R28, RZ, RZ, -R28 ;  /* 0x000000ffff1ca224 */ /* 0x000fe200078e0a1c */
[----:B------:R-:W-:Y:S01]  /*1c70*/  ISETP.GE.AND P2, PT, R38, RZ, PT ;  /* 0x000000ff2600720c */ /* 0x000fe20003f46270 */
[----:B------:R-:W-:Y:S01]  /*1c80*/  IMAD R33, R3, R33, R36 ;  /* 0x0000002103217224 */ /* 0x000fe200078e0224 */
[----:B------:R-:W-:Y:S01]  /*1c90*/  IABS R36, R34 ;  /* 0x0000002200247213 */ /* 0x000fe20000000000 */
[--C-:B------:R-:W-:Y:S02]  /*1ca0*/  @!P6 IMAD.IADD R31, R31, 0x1, -R3.reuse ;  /* 0x000000011f1fe824 */ /* 0x100fe400078e0a03 */
[--C-:B------:R-:W-:Y:S01]  /*1cb0*/  @!P4 IMAD.IADD R27, R27, 0x1, -R3.reuse ;  /* 0x000000011b1bc824 */ /* 0x100fe200078e0a03 */
[----:B------:R-:W-:Y:S01]  /*1cc0*/  ISETP.GT.U32.AND P6, PT, R3, R33, PT ;  /* 0x000000210300720c */ /* 0x000fe20003fc4070 */
[--C-:B------:R-:W-:Y:S01]  /*1cd0*/  @!P0 IMAD.IADD R29, R29, 0x1, -R3.reuse ;  /* 0x000000011d1d8824 */ /* 0x100fe200078e0a03 */
[----:B------:R-:W-:Y:S01]  /*1ce0*/  ISETP.GE.AND P4, PT, R35, RZ, PT ;  /* 0x000000ff2300720c */ /* 0x000fe20003f86270 */
[----:B------:R-:W-:Y:S01]  /*1cf0*/  @!P5 IMAD.IADD R32, R32, 0x1, -R3 ;  /* 0x000000012020d824 */ /* 0x000fe200078e0a03 */
[----:B------:R-:W-:Y:S01]  /*1d00*/  LOP3.LUT R35, R4, 0x44, RZ, 0xfc, !PT ;  /* 0x0000004404237812 */ /* 0x000fe200078efcff */
[----:B------:R-:W-:Y:S01]  /*1d10*/  @!P3 IMAD.MOV R29, RZ, RZ, -R29 ;  /* 0x000000ffff1db224 */ /* 0x000fe200078e0a1d */
[----:B------:R-:W-:Y:S01]  /*1d20*/  ISETP.GE.AND P3, PT, R34, RZ, PT ;  /* 0x000000ff2200720c */ /* 0x000fe20003f66270 */
[----:B------:R-:W-:Y:S01]  /*1d30*/  IMAD.HI.U32 R34, R9, R36, RZ ;  /* 0x0000002409227227 */ /* 0x000fe200078e00ff */
[----:B------:R-:W-:-:S02]  /*1d40*/  ISETP.GT.U32.AND P5, PT, R3, R32, PT ;  /* 0x000000200300720c */ /* 0x000fc40003fa4070 */
[----:B------:R-:W-:Y:S01]  /*1d50*/  IABS R38, R35 ;  /* 0x0000002300267213 */ /* 0x000fe20000000000 */
[----:B------:R-:W-:Y:S01]  /*1d60*/  IMAD.MOV R34, RZ, RZ, -R34 ;  /* 0x000000ffff227224 */ /* 0x000fe200078e0a22 */
[----:B------:R-:W-:Y:S01]  /*1d70*/  ISETP.GE.AND P0, PT, R39, RZ, PT ;  /* 0x000000ff2700720c */ /* 0x000fe20003f06270 */
[----:B------:R-:W-:Y:S01]  /*1d80*/  @!P6 IMAD.IADD R33, R33, 0x1, -R3 ;  /* 0x000000012121e824 */ /* 0x000fe200078e0a03 */
[C---:B------:R-:W-:Y:S01]  /*1d90*/  LOP3.LUT R39, R4.reuse, 0x40, RZ, 0xfc, !PT ;  /* 0x0000004004277812 */ /* 0x040fe200078efcff */
[----:B------:R-:W-:Y:S01]  /*1da0*/  @!P1 IMAD.MOV R27, RZ, RZ, -R27 ;  /* 0x000000ffff1b9224 */ /* 0x000fe200078e0a1b */
[----:B------:R-:W-:Y:S01]  /*1db0*/  ISETP.GE.AND P1, PT, R37, RZ, PT ;  /* 0x000000ff2500720c */ /* 0x000fe20003f26270 */
[----:B------:R-:W-:Y:S01]  /*1dc0*/  @!P4 IMAD.MOV R30, RZ, RZ, -R30 ;  /* 0x000000ffff1ec224 */ /* 0x000fe200078e0a1e */
[----:B------:R-:W-:Y:S01]  /*1dd0*/  ISETP.GE.AND P4, PT, R35, RZ, PT ;  /* 0x000000ff2300720c */ /* 0x000fe20003f86270 */
[C---:B------:R-:W-:Y:S01]  /*1de0*/  IMAD R34, R3.reuse, R34, R36 ;  /* 0x0000002203227224 */ /* 0x040fe200078e0224 */
[----:B------:R-:W-:Y:S01]  /*1df0*/  ISETP.GT.U32.AND P6, PT, R3, R33, PT ;  /* 0x000000210300720c */ /* 0x000fe20003fc4070 */
[----:B------:R-:W-:Y:S01]  /*1e00*/  IMAD.HI.U32 R35, R9, R38, RZ ;  /* 0x0000002609237227 */ /* 0x000fe200078e00ff */
[----:B------:R-:W-:-:S03]  /*1e10*/  LOP3.LUT R37, R4, 0x42, RZ, 0xfc, !PT ;  /* 0x0000004204257812 */ /* 0x000fc600078efcff */
[----:B------:R-:W-:Y:S01]  /*1e20*/  @!P5 IMAD.IADD R32, R32, 0x1, -R3 ;  /* 0x000000012020d824 */ /* 0x000fe200078e0a03 */
[----:B------:R-:W-:Y:S01]  /*1e30*/  ISETP.GT.U32.AND P5, PT, R3, R34, PT ;  /* 0x000000220300720c */ /* 0x000fe20003fa4070 */
[----:B------:R-:W-:Y:S01]  /*1e40*/  IMAD.MOV R35, RZ, RZ, -R35 ;  /* 0x000000ffff237224 */ /* 0x000fe200078e0a23 */
[----:B------:R-:W-:Y:S01]  /*1e50*/  IABS R40, R37 ;  /* 0x0000002500287213 */ /* 0x000fe20000000000 */
[----:B------:R-:W-:Y:S01]  /*1e60*/  @!P1 IMAD.MOV R31, RZ, RZ, -R31 ;  /* 0x000000ffff1f9224 */ /* 0x000fe200078e0a1f */
[----:B------:R-:W-:Y:S01]  /*1e70*/  ISETP.GE.AND P1, PT, R37, RZ, PT ;  /* 0x000000ff2500720c */ /* 0x000fe20003f26270 */
[----:B------:R-:W-:Y:S01]  /*1e80*/  IMAD R35, R3, R35, R38 ;  /* 0x0000002303237224 */ /* 0x000fe200078e0226 */
[----:B------:R-:W-:Y:S01]  /*1e90*/  IABS R37, R39 ;  /* 0x0000002700257213 */ /* 0x000fe20000000000 */
[----:B------:R-:W-:-:S04]  /*1ea0*/  IMAD.HI.U32 R36, R9, R40, RZ ;  /* 0x0000002809247227 */ /* 0x000fc800078e00ff */
[--C-:B------:R-:W-:Y:S01]  /*1eb0*/  @!P6 IMAD.IADD R33, R33, 0x1, -R3.reuse ;  /* 0x000000012121e824 */ /* 0x100fe200078e0a03 */
[C---:B------:R-:W-:Y:S01]  /*1ec0*/  ISETP.GT.U32.AND P6, PT, R3.reuse, R35, PT ;  /* 0x000000230300720c */ /* 0x040fe20003fc4070 */
[----:B------:R-:W-:Y:S02]  /*1ed0*/  IMAD.MOV R36, RZ, RZ, -R36 ;  /* 0x000000ffff247224 */ /* 0x000fe400078e0a24 */
[----:B------:R-:W-:Y:S02]  /*1ee0*/  @!P5 IMAD.IADD R34, R34, 0x1, -R3 ;  /* 0x000000012222d824 */ /* 0x000fe400078e0a03 */
[C---:B------:R-:W-:Y:S02]  /*1ef0*/  IMAD R36, R3.reuse, R36, R40 ;  /* 0x0000002403247224 */ /* 0x040fe400078e0228 */
[----:B------:R-:W-:Y:S01]  /*1f00*/  IMAD.MOV.U32 R40, RZ, RZ, R37 ;  /* 0x000000ffff287224 */ /* 0x000fe200078e0025 */
[----:B------:R-:W-:Y:S01]  /*1f10*/  ISETP.GT.U32.AND P5, PT, R3, R34, PT ;  /* 0x000000220300720c */ /* 0x000fe20003fa4070 */
[----:B------:R-:W-:-:S04]  /*1f20*/  IMAD.HI.U32 R38, R9, R42, RZ ;  /* 0x0000002a09267227 */ /* 0x000fc800078e00ff */
[----:B------:R-:W-:-:S04]  /*1f30*/  IMAD.HI.U32 R37, R9, R40, RZ ;  /* 0x0000002809257227 */ /* 0x000fc800078e00ff */
[----:B------:R-:W-:Y:S02]  /*1f40*/  IMAD.MOV R37, RZ, RZ, -R37 ;  /* 0x000000ffff257224 */ /* 0x000fe400078e0a25 */
[--C-:B------:R-:W-:Y:S02]  /*1f50*/  @!P6 IMAD.IADD R35, R35, 0x1, -R3.reuse ;  /* 0x000000012323e824 */ /* 0x100fe400078e0a03 */
[C---:B------:R-:W-:Y:S02]  /*1f60*/  IMAD R37, R3.reuse, R37, R40 ;  /* 0x0000002503257224 */ /* 0x040fe400078e0228 */
[----:B------:R-:W-:Y:S01]  /*1f70*/  @!P2 IMAD.MOV R32, RZ, RZ, -R32 ;  /* 0x000000ffff20a224 */ /* 0x000fe200078e0a20 */
[C---:B------:R-:W-:Y:S01]  /*1f80*/  ISETP.GT.U32.AND P6, PT, R3.reuse, R35, PT ;  /* 0x000000230300720c */ /* 0x040fe20003fc4070 */
[----:B------:R-:W-:Y:S01]  /*1f90*/  @!P5 IMAD.IADD R34, R34, 0x1, -R3 ;  /* 0x000000012222d824 */ /* 0x000fe200078e0a03 */
[C---:B------:R-:W-:Y:S01]  /*1fa0*/  ISETP.GT.U32.AND P2, PT, R3.reuse, R36, PT ;  /* 0x000000240300720c */ /* 0x040fe20003f44070 */
[----:B------:R-:W-:Y:S01]  /*1fb0*/  IMAD.MOV R38, RZ, RZ, -R38 ;  /* 0x000000ffff267224 */ /* 0x000fe200078e0a26 */
[----:B------:R-:W-:Y:S01]  /*1fc0*/  ISETP.GT.U32.AND P5, PT, R3, R37, PT ;  /* 0x000000250300720c */ /* 0x000fe20003fa4070 */
[----:B------:R-:W-:Y:S01]  /*1fd0*/  @!P0 IMAD.MOV R33, RZ, RZ, -R33 ;  /* 0x000000ffff218224 */ /* 0x000fe200078e0a21 */
[----:B------:R-:W-:Y:S01]  /*1fe0*/  ISETP.GE.AND P0, PT, R39, RZ, PT ;  /* 0x000000ff2700720c */ /* 0x000fe20003f06270 */
[----:B------:R-:W-:Y:S01]  /*1ff0*/  IMAD R38, R3, R38, R42 ;  /* 0x0000002603267224 */ /* 0x000fe200078e022a */
[----:B------:R-:W-:Y:S01]  /*2000*/  IABS R42, R45 ;  /* 0x0000002d002a7213 */ /* 0x000fe20000000000 */
[----:B------:R-:W-:-:S04]  /*2010*/  IMAD.HI.U32 R39, R9, R44, RZ ;  /* 0x0000002c09277227 */ /* 0x000fc800078e00ff */
[--C-:B------:R-:W-:Y:S01]  /*2020*/  @!P6 IMAD.IADD R35, R35, 0x1, -R3.reuse ;  /* 0x000000012323e824 */ /* 0x100fe200078e0a03 */
[----:B------:R-:W-:Y:S01]  /*2030*/  ISETP.GT.U32.AND P6, PT, R3, R38, PT ;  /* 0x000000260300720c */ /* 0x000fe20003fc4070 */
[--C-:B------:R-:W-:Y:S02]  /*2040*/  @!P2 IMAD.IADD R36, R36, 0x1, -R3.reuse ;  /* 0x000000012424a824 */ /* 0x100fe400078e0a03 */
[----:B------:R-:W-:Y:S02]  /*2050*/  @!P5 IMAD.IADD R37, R37, 0x1, -R3 ;  /* 0x000000012525d824 */ /* 0x000fe400078e0a03 */
[----:B------:R-:W-:Y:S01]  /*2060*/  @!P3 IMAD.MOV R34, RZ, RZ, -R34 ;  /* 0x000000ffff22b224 */ /* 0x000fe200078e0a22 */
[C---:B------:R-:W-:Y:S01]  /*2070*/  ISETP.GT.U32.AND P2, PT, R3.reuse, R36, PT ;  /* 0x000000240300720c */ /* 0x040fe20003f44070 */
[----:B------:R-:W-:Y:S01]  /*2080*/  IMAD.MOV R39, RZ, RZ, -R39 ;  /* 0x000000ffff277224 */ /* 0x000fe200078e0a27 */
[----:B------:R-:W-:Y:S01]  /*2090*/  ISETP.GT.U32.AND P5, PT, R3, R37, PT ;  /* 0x000000250300720c */ /* 0x000fe20003fa4070 */
[----:B------:R-:W-:Y:S01]  /*20a0*/  IMAD.HI.U32 R40, R9, R42, RZ ;  /* 0x0000002a09287227 */ /* 0x000fe200078e00ff */
[----:B------:R-:W-:-:S02]  /*20b0*/  ISETP.GE.AND P3, PT, R41, RZ, PT ;  /* 0x000000ff2900720c */ /* 0x000fc40003f66270 */
[----:B------:R-:W-:Y:S01]  /*20c0*/  LOP3.LUT R41, R4, 0x38, RZ, 0xfc, !PT ;  /* 0x0000003804297812 */ /* 0x000fe200078efcff */
[--C-:B------:R-:W-:Y:S02]  /*20d0*/  @!P6 IMAD.IADD R38, R38, 0x1, -R3.reuse ;  /* 0x000000012626e824 */ /* 0x100fe400078e0a03 */
[C---:B------:R-:W-:Y:S01]  /*20e0*/  IMAD R39, R3.reuse, R39, R44 ;  /* 0x0000002703277224 */ /* 0x040fe200078e022c */
[----:B------:R-:W-:Y:S01]  /*20f0*/  IABS R44, R41 ;  /* 0x00000029002c7213 */ /* 0x000fe20000000000 */
[----:B------:R-:W-:Y:S01]  /*2100*/  IMAD.MOV R40, RZ, RZ, -R40 ;  /* 0x000000ffff287224 */ /* 0x000fe200078e0a28 */
[C---:B------:R-:W-:Y:S01]  /*2110*/  ISETP.GT.U32.AND P6, PT, R3.reuse, R38, PT ;  /* 0x000000260300720c */ /* 0x040fe20003fc4070 */
[--C-:B------:R-:W-:Y:S01]  /*2120*/  @!P2 IMAD.IADD R36, R36, 0x1, -R3.reuse ;  /* 0x000000012424a824 */ /* 0x100fe200078e0a03 */
[----:B------:R-:W-:Y:S01]  /*2130*/  ISETP.GT.U32.AND P2, PT, R3, R39, PT ;  /* 0x000000270300720c */ /* 0x000fe20003f44070 */
[----:B------:R-:W-:Y:S01]  /*2140*/  @!P5 IMAD.IADD R37, R37, 0x1, -R3 ;  /* 0x000000012525d824 */ /* 0x000fe200078e0a03 */
[----:B------:R-:W-:Y:S01]  /*2150*/  ISETP.GE.AND P5, PT, R41, RZ, PT ;  /* 0x000000ff2900720c */ /* 0x000fe20003fa6270 */
[----:B------:R-:W-:-:S04]  /*2160*/  IMAD.HI.U32 R41, R9, R44, RZ ;  /* 0x0000002c09297227 */ /* 0x000fc800078e00ff */
[C---:B------:R-:W-:Y:S02]  /*2170*/  IMAD R40, R3.reuse, R40, R42 ;  /* 0x0000002803287224 */ /* 0x040fe400078e022a */
[----:B------:R-:W-:Y:S02]  /*2180*/  IMAD.MOV R41, RZ, RZ, -R41 ;  /* 0x000000ffff297224 */ /* 0x000fe400078e0a29 */
[----:B------:R-:W-:Y:S01]  /*2190*/  @!P0 IMAD.MOV R37, RZ, RZ, -R37 ;  /* 0x000000ffff258224 */ /* 0x000fe200078e0a25 */
[C---:B------:R-:W-:Y:S01]  /*21a0*/  ISETP.GT.U32.AND P0, PT, R3.reuse, R40, PT ;  /* 0x000000280300720c */ /* 0x040fe20003f04070 */
[--C-:B------:R-:W-:Y:S02]  /*21b0*/  @!P6 IMAD.IADD R38, R38, 0x1, -R3.reuse ;  /* 0x000000012626e824 */ /* 0x100fe400078e0a03 */
[----:B------:R-:W-:Y:S01]  /*21c0*/  IMAD R41, R3, R41, R44 ;  /* 0x0000002903297224 */ /* 0x000fe200078e022c */
[----:B------:R-:W-:Y:S01]  /*21d0*/  LOP3.LUT R44, R4, 0x32, RZ, 0xfc, !PT ;  /* 0x00000032042c7812 */ /* 0x000fe200078efcff */
[----:B------:R-:W-:-:S02]  /*21e0*/  @!P2 IMAD.IADD R39, R39, 0x1, -R3 ;  /* 0x000000012727a824 */ /* 0x000fc400078e0a03 */
[----:B------:R-:W-:Y:S01]  /*21f0*/  @!P3 IMAD.MOV R38, RZ, RZ, -R38 ;  /* 0x000000ffff26b224 */ /* 0x000fe200078e0a26 */
[----:B------:R-:W-:Y:S01]  /*2200*/  ISETP.GT.U32.AND P3, PT, R3, R41, PT ;  /* 0x000000290300720c */ /* 0x000fe20003f64070 */
[----:B------:R-:W-:Y:S01]  /*2210*/  @!P4 IMAD.MOV R35, RZ, RZ, -R35 ;  /* 0x000000ffff23c224 */ /* 0x000fe200078e0a23 */
[----:B------:R-:W-:Y:S01]  /*2220*/  ISETP.GE.AND P4, PT, R43, RZ, PT ;  /* 0x000000ff2b00720c */ /* 0x000fe20003f86270 */
[----:B------:R-:W-:Y:S01]  /*2230*/  @!P1 IMAD.MOV R36, RZ, RZ, -R36 ;  /* 0x000000ffff249224 */ /* 0x000fe200078e0a24 */
[----:B------:R-:W-:Y:S01]  /*2240*/  ISETP.GT.U32.AND P2, PT, R3, R39, PT ;  /* 0x000000270300720c */ /* 0x000fe20003f44070 */
[----:B------:R-:W-:Y:S01]  /*2250*/  @!P0 IMAD.IADD R40, R40, 0x1, -R3 ;  /* 0x0000000128288824 */ /* 0x000fe200078e0a03 */
[C---:B------:R-:W-:Y:S01]  /*2260*/  LOP3.LUT R43, R4.reuse, 0x36, RZ, 0xfc, !PT ;  /* 0x00000036042b7812 */ /* 0x040fe200078efcff */
[----:B------:R-:W-:Y:S01]  /*2270*/  IMAD.HI.U32 R65, R9, R90, RZ ;  /* 0x0000005a09417227 */ /* 0x000fe200078e00ff */
[----:B------:R-:W-:Y:S02]  /*2280*/  IABS R52, R44 ;  /* 0x0000002c00347213 */ /* 0x000fe40000000000 */
[----:B------:R-:W-:Y:S01]  /*2290*/  IABS R46, R43 ;  /* 0x0000002b002e7213 */ /* 0x000fe20000000000 */
[----:B------:R-:W-:Y:S01]  /*22a0*/  IMAD.MOV R65, RZ, RZ, -R65 ;  /* 0x000000ffff417224 */ /* 0x000fe200078e0a41 */
[----:B------:R-:W-:Y:S01]  /*22b0*/  ISETP.GE.AND P6, PT, R43, RZ, PT ;  /* 0x000000ff2b00720c */ /* 0x000fe20003fc6270 */
[----:B------:R-:W-:Y:S01]  /*22c0*/  @!P3 IMAD.IADD R41, R41, 0x1, -R3 ;  /* 0x000000012929b824 */ /* 0x000fe200078e0a03 */
[----:B------:R-:W-:Y:S01]  /*22d0*/  LOP3.LUT R43, R4, 0x34, RZ, 0xfc, !PT ;  /* 0x00000034042b7812 */ /* 0x000fe200078efcff */
[----:B------:R-:W-:Y:S01]  /*22e0*/  IMAD.HI.U32 R42, R9, R46, RZ ;  /* 0x0000002e092a7227 */ /* 0x000fe200078e00ff */
[----:B------:R-:W-:-:S02]  /*22f0*/  ISETP.GT.U32.AND P0, PT, R3, R40, PT ;  /* 0x000000280300720c */ /* 0x000fc40003f04070 */
[----:B------:R-:W-:Y:S01]  /*2300*/  IABS R50, R43 ;  /* 0x0000002b00327213 */ /* 0x000fe20000000000 */
[----:B------:R-:W-:Y:S01]  /*2310*/  @!P2 IMAD.IADD R39, R39, 0x1, -R3 ;  /* 0x000000012727a824 */ /* 0x000fe200078e0a03 */
[----:B------:R-:W-:Y:S01]  /*2320*/  ISETP.GE.AND P2, PT, R43, RZ, PT ;  /* 0x000000ff2b00720c */ /* 0x000fe20003f46270 */
[----:B------:R-:W-:Y:S01]  /*2330*/  IMAD.MOV R42, RZ, RZ, -R42 ;  /* 0x000000ffff2a7224 */ /* 0x000fe200078e0a2a */
[----:B------:R-:W-:Y:S01]  /*2340*/  ISETP.GT.U32.AND P3, PT, R3, R41, PT ;  /* 0x000000290300720c */ /* 0x000fe20003f64070 */
[----:B------:R-:W-:Y:S01]  /*2350*/  IMAD.HI.U32 R43, R9, R50, RZ ;  /* 0x00000032092b7227 */ /* 0x000fe200078e00ff */
[----:B------:R-:W-:Y:S02]  /*2360*/  ISETP.GE.AND P1, PT, R45, RZ, PT ;  /* 0x000000ff2d00720c */ /* 0x000fe40003f26270 */
[----:B------:R-:W-:Y:S01]  /*2370*/  LOP3.LUT R45, R4, 0x30, RZ, 0xfc, !PT ;  /* 0x00000030042d7812 */ /* 0x000fe200078efcff */
[C---:B------:R-:W-:Y:S02]  /*2380*/  IMAD R42, R3.reuse, R42, R46 ;  /* 0x0000002a032a7224 */ /* 0x040fe400078e022e */
[----:B------:R-:W-:Y:S01]  /*2390*/  IMAD.MOV R43, RZ, RZ, -R43 ;  /* 0x000000ffff2b7224 */ /* 0x000fe200078e0a2b */
[----:B------:R-:W-:Y:S01]  /*23a0*/  IABS R54, R45 ;  /* 0x0000002d00367213 */ /* 0x000fe20000000000 */
[----:B------:R-:W-:Y:S01]  /*23b0*/  @!P0 IMAD.IADD R40, R40, 0x1, -R3 ;  /* 0x0000000128288824 */ /* 0x000fe200078e0a03 */
[C---:B------:R-:W-:Y:S01]  /*23c0*/  ISETP.GT.U32.AND P0, PT, R3.reuse, R42, PT ;  /* 0x0000002a0300720c */ /* 0x040fe20003f04070 */
[----:B------:R-:W-:-:S02]  /*23d0*/  IMAD R43, R3, R43, R50 ;  /* 0x0000002b032b7224 */ /* 0x000fc400078e0232 */
[----:B------:R-:W-:Y:S01]  /*23e0*/  @!P4 IMAD.MOV R39, RZ, RZ, -R39 ;  /* 0x000000ffff27c224 */ /* 0x000fe200078e0a27 */
[----:B------:R-:W-:Y:S01]  /*23f0*/  ISETP.GE.AND P4, PT, R44, RZ, PT ;  /* 0x000000ff2c00720c */ /* 0x000fe20003f86270 */
[----:B------:R-:W-:Y:S01]  /*2400*/  @!P3 IMAD.IADD R41, R41, 0x1, -R3 ;  /* 0x000000012929b824 */ /* 0x000fe200078e0a03 */
[----:B------:R-:W-:Y:S01]  /*2410*/  ISETP.GT.U32.AND P3, PT, R3, R43, PT ;  /* 0x0000002b0300720c */ /* 0x000fe20003f64070 */
[----:B------:R-:W-:-:S04]  /*2420*/  IMAD.HI.U32 R44, R9, R52, RZ ;  /* 0x00000034092c7227 */ /* 0x000fc800078e00ff */
[----:B------:R-:W-:-:S04]  /*2430*/  IMAD.HI.U32 R46, R9, R56, RZ ;  /* 0x00000038092e7227 */ /* 0x000fc800078e00ff */
[----:B------:R-:W-:Y:S02]  /*2440*/  IMAD.MOV R44, RZ, RZ, -R44 ;  /* 0x000000ffff2c7224 */ /* 0x000fe400078e0a2c */
[----:B------:R-:W-:Y:S02]  /*2450*/  IMAD.MOV R47, RZ, RZ, -R46 ;  /* 0x000000ffff2f7224 */ /* 0x000fe400078e0a2e */
[C---:B------:R-:W-:Y:S02]  /*2460*/  IMAD R44, R3.reuse, R44, R52 ;  /* 0x0000002c032c7224 */ /* 0x040fe400078e0234 */
[--C-:B------:R-:W-:Y:S02]  /*2470*/  @!P0 IMAD.IADD R42, R42, 0x1, -R3.reuse ;  /* 0x000000012a2a8824 */ /* 0x100fe400078e0a03 */
[----:B------:R-:W-:Y:S01]  /*2480*/  IMAD R52, R3, R47, R56 ;  /* 0x0000002f03347224 */ /* 0x000fe200078e0238 */
[----:B------:R-:W-:Y:S01]  /*2490*/  IABS R56, R55 ;  /* 0x0000003700387213 */ /* 0x000fe20000000000 */
[----:B------:R-:W-:Y:S01]  /*24a0*/  @!P1 IMAD.MOV R40, RZ, RZ, -R40 ;  /* 0x000000ffff289224 */ /* 0x000fe200078e0a28 */
[----:B------:R-:W-:Y:S01]  /*24b0*/  ISETP.GE.AND P1, PT, R45, RZ, PT ;  /* 0x000000ff2d00720c */ /* 0x000fe20003f26270 */
[----:B------:R-:W-:Y:S01]  /*24c0*/  @!P3 IMAD.IADD R43, R43, 0x1, -R3 ;  /* 0x000000012b2bb824 */ /* 0x000fe200078e0a03 */
[----:B------:R-:W-:Y:S01]  /*24d0*/  ISETP.GT.U32.AND P0, PT, R3, R42, PT ;  /* 0x0000002a0300720c */ /* 0x000fe20003f04070 */
[----:B------:R-:W-:Y:S01]  /*24e0*/  IMAD.HI.U32 R45, R9, R54, RZ ;  /* 0x00000036092d7227 */ /* 0x000fe200078e00ff */
[----:B------:R-:W-:-:S03]  /*24f0*/  ISETP.GT.U32.AND P3, PT, R3, R52, PT ;  /* 0x000000340300720c */ /* 0x000fc60003f64070 */
[----:B------:R-:W-:Y:S02]  /*2500*/  IMAD.MOV R45, RZ, RZ, -R45 ;  /* 0x000000ffff2d7224 */ /* 0x000fe400078e0a2d */
[----:B------:R-:W-:Y:S01]  /*2510*/  @!P5 IMAD.MOV R41, RZ, RZ, -R41 ;  /* 0x000000ffff29d224 */ /* 0x000fe200078e0a29 */
[C---:B------:R-:W-:Y:S01]  /*2520*/  ISETP.GT.U32.AND P5, PT, R3.reuse, R44, PT ;  /* 0x0000002c0300720c */ /* 0x040fe20003fa4070 */
[----:B------:R-:W-:Y:S01]  /*2530*/  IMAD R46, R3, R45, R54 ;  /* 0x0000002d032e7224 */ /* 0x000fe200078e0236 */
[----:B------:R-:W-:Y:S01]  /*2540*/  IABS R54, R53 ;  /* 0x0000003500367213 */ /* 0x000fe20000000000 */
[----:B------:R-:W-:-:S04]  /*2550*/  IMAD.HI.U32 R47, R9, R56, RZ ;  /* 0x00000038092f7227 */ /* 0x000fc800078e00ff */
[--C-:B------:R-:W-:Y:S01]  /*2560*/  @!P0 IMAD.IADD R42, R42, 0x1, -R3.reuse ;  /* 0x000000012a2a8824 */ /* 0x100fe200078e0a03 */
[----:B------:R-:W-:Y:S01]  /*2570*/  ISETP.GT.U32.AND P0, PT, R3, R46, PT ;  /* 0x0000002e0300720c */ /* 0x000fe20003f04070 */
[----:B------:R-:W-:Y:S02]  /*2580*/  @!P3 IMAD.IADD R52, R52, 0x1, -R3 ;  /* 0x000000013434b824 */ /* 0x000fe400078e0a03 */
[----:B------:R-:W-:-:S03]  /*2590*/  IMAD.HI.U32 R45, R9, R54, RZ ;  /* 0x00000036092d7227 */ /* 0x000fc600078e00ff */
[C---:B------:R-:W-:Y:S01]  /*25a0*/  ISETP.GT.U32.AND P3, PT, R3.reuse, R52, PT ;  /* 0x000000340300720c */ /* 0x040fe20003f64070 */
[----:B------:R-:W-:Y:S02]  /*25b0*/  IMAD.MOV R50, RZ, RZ, -R45 ;  /* 0x000000ffff327224 */ /* 0x000fe400078e0a2d */
[----:B------:R-:W-:Y:S01]  /*25c0*/  @!P5 IMAD.IADD R44, R44, 0x1, -R3 ;  /* 0x000000012c2cd824 */ /* 0x000fe200078e0a03 */
[C---:B------:R-:W-:Y:S01]  /*25d0*/  ISETP.GT.U32.AND P5, PT, R3.reuse, R43, PT ;  /* 0x0000002b0300720c */ /* 0x040fe20003fa4070 */
[C---:B------:R-:W-:Y:S02]  /*25e0*/  IMAD R54, R3.reuse, R50, R54 ;  /* 0x0000003203367224 */ /* 0x040fe400078e0236 */
[----:B------:R-:W-:Y:S02]  /*25f0*/  IMAD.MOV R50, RZ, RZ, -R47 ;  /* 0x000000ffff327224 */ /* 0x000fe400078e0a2f */
[----:B------:R-:W-:Y:S01]  /*2600*/  @!P0 IMAD.IADD R46, R46, 0x1, -R3 ;  /* 0x000000012e2e8824 */ /* 0x000fe200078e0a03 */
[C---:B------:R-:W-:Y:S01]  /*2610*/  ISETP.GT.U32.AND P0, PT, R3.reuse, R44, PT ;  /* 0x0000002c0300720c */ /* 0x040fe20003f04070 */
[----:B------:R-:W-:-:S02]  /*2620*/  IMAD R56, R3, R50, R56 ;  /* 0x0000003203387224 */ /* 0x000fc400078e0238 */
[----:B------:R-:W-:Y:S02]  /*2630*/  @!P3 IMAD.IADD R52, R52, 0x1, -R3 ;  /* 0x000000013434b824 */ /* 0x000fe400078e0a03 */
[----:B------:R-:W-:Y:S01]  /*2640*/  IMAD.HI.U32 R47, R9, R60, RZ ;  /* 0x0000003c092f7227 */ /* 0x000fe200078e00ff */
[----:B------:R-:W-:-:S03]  /*2650*/  ISETP.GT.U32.AND P3, PT, R3, R56, PT ;  /* 0x000000380300720c */ /* 0x000fc60003f64070 */
[----:B------:R-:W-:Y:S02]  /*2660*/  IMAD.MOV R47, RZ, RZ, -R47 ;  /* 0x000000ffff2f7224 */ /* 0x000fe400078e0a2f */
[----:B------:R-:W-:-:S04]  /*2670*/  IMAD.HI.U32 R45, R9, R58, RZ ;  /* 0x0000003a092d7227 */ /* 0x000fc800078e00ff */
[--C-:B------:R-:W-:Y:S01]  /*2680*/  @!P0 IMAD.IADD R44, R44, 0x1, -R3.reuse ;  /* 0x000000012c2c8824 */ /* 0x100fe200078e0a03 */
[C---:B------:R-:W-:Y:S01]  /*2690*/  ISETP.GT.U32.AND P0, PT, R3.reuse, R54, PT ;  /* 0x000000360300720c */ /* 0x040fe20003f04070 */
[----:B------:R-:W-:Y:S02]  /*26a0*/  IMAD R60, R3, R47, R60 ;  /* 0x0000002f033c7224 */ /* 0x000fe400078e023c */
[--C-:B------:R-:W-:Y:S02]  /*26b0*/  @!P3 IMAD.IADD R56, R56, 0x1, -R3.reuse ;  /* 0x000000013838b824 */ /* 0x100fe400078e0a03 */
[----:B------:R-:W-:Y:S01]  /*26c0*/  @!P5 IMAD.IADD R43, R43, 0x1, -R3 ;  /* 0x000000012b2bd824 */ /* 0x000fe200078e0a03 */
[----:B------:R-:W-:Y:S01]  /*26d0*/  ISETP.GT.U32.AND P3, PT, R3, R60, PT ;  /* 0x0000003c0300720c */ /* 0x000fe20003f64070 */
[----:B------:R-:W-:Y:S01]  /*26e0*/  IMAD.MOV R45, RZ, RZ, -R45 ;  /* 0x000000ffff2d7224 */ /* 0x000fe200078e0a2d */
[----:B------:R-:W-:Y:S01]  /*26f0*/  ISETP.GE.AND P5, PT, R51, RZ, PT ;  /* 0x000000ff3300720c */ /* 0x000fe20003fa6270 */
[----:B------:R-:W-:Y:S01]  /*2700*/  @!P2 IMAD.MOV R43, RZ, RZ, -R43 ;  /* 0x000000ffff2ba224 */ /* 0x000fe200078e0a2b */
[----:B------:R-:W-:Y:S01]  /*2710*/  LOP3.LUT R51, R4, 0x14, RZ, 0xfc, !PT ;  /* 0x0000001404337812 */ /* 0x000fe200078efcff */
[----:B------:R-:W-:-:S02]  /*2720*/  IMAD R58, R3, R45, R58 ;  /* 0x0000002d033a7224 */ /* 0x000fc400078e023a */
[--C-:B------:R-:W-:Y:S01]  /*2730*/  @!P0 IMAD.IADD R54, R54, 0x1, -R3.reuse ;  /* 0x0000000136368824 */ /* 0x100fe200078e0a03 */
[----:B------:R-:W-:Y:S01]  /*2740*/  IABS R78, R51 ;  /* 0x00000033004e7213 */ /* 0x000fe20000000000 */
[----:B------:R-:W-:Y:S01]  /*2750*/  IMAD.HI.U32 R45, R9, R62, RZ ;  /* 0x0000003e092d7227 */ /* 0x000fe200078e00ff */
[C---:B------:R-:W-:Y:S02]  /*2760*/  ISETP.GT.U32.AND P0, PT, R3.reuse, R58, PT ;  /* 0x0000003a0300720c */ /* 0x040fe40003f04070 */
[C---:B------:R-:W-:Y:S01]  /*2770*/  ISETP.GT.U32.AND P2, PT, R3.reuse, R54, PT ;  /* 0x000000360300720c */ /* 0x040fe20003f44070 */
[----:B------:R-:W-:Y:S02]  /*2780*/  @!P3 IMAD.IADD R60, R60, 0x1, -R3 ;  /* 0x000000013c3cb824 */ /* 0x000fe400078e0a03 */
[----:B------:R-:W-:Y:S02]  /*2790*/  @!P4 IMAD.MOV R44, RZ, RZ, -R44 ;  /* 0x000000ffff2cc224 */ /* 0x000fe400078e0a2c */
[----:B------:R-:W-:Y:S01]  /*27a0*/  IMAD.MOV R47, RZ, RZ, -R45 ;  /* 0x000000ffff2f7224 */ /* 0x000fe200078e0a2d */
[----:B------:R-:W-:Y:S01]  /*27b0*/  ISETP.GT.U32.AND P4, PT, R3, R60, PT ;  /* 0x0000003c0300720c */ /* 0x000fe20003f84070 */
[----:B------:R-:W-:-:S04]  /*27c0*/  IMAD.HI.U32 R45, R9, R64, RZ ;  /* 0x00000040092d7227 */ /* 0x000fc800078e00ff */
[C---:B------:R-:W-:Y:S02]  /*27d0*/  IMAD R62, R3.reuse, R47, R62 ;  /* 0x0000002f033e7224 */ /* 0x040fe400078e023e */
[----:B------:R-:W-:Y:S02]  /*27e0*/  IMAD.MOV R45, RZ, RZ, -R45 ;  /* 0x000000ffff2d7224 */ /* 0x000fe400078e0a2d */
[--C-:B------:R-:W-:Y:S01]  /*27f0*/  @!P2 IMAD.IADD R54, R54, 0x1, -R3.reuse ;  /* 0x000000013636a824 */ /* 0x100fe200078e0a03 */
[C---:B------:R-:W-:Y:S01]  /*2800*/  ISETP.GT.U32.AND P2, PT, R3.reuse, R62, PT ;  /* 0x0000003e0300720c */ /* 0x040fe20003f44070 */
[----:B------:R-:W-:Y:S02]  /*2810*/  IMAD R64, R3, R45, R64 ;  /* 0x0000002d03407224 */ /* 0x000fe400078e0240 */
[----:B------:R-:W-:Y:S02]  /*2820*/  @!P4 IMAD.IADD R60, R60, 0x1, -R3 ;  /* 0x000000013c3cc824 */ /* 0x000fe400078e0a03 */
[----:B------:R-:W-:Y:S01]  /*2830*/  IMAD.HI.U32 R47, R9, R66, RZ ;  /* 0x00000042092f7227 */ /* 0x000fe200078e00ff */
[----:B------:R-:W-:-:S03]  /*2840*/  ISETP.GT.U32.AND P4, PT, R3, R64, PT ;  /* 0x000000400300720c */ /* 0x000fc60003f84070 */
[----:B------:R-:W-:-:S04]  /*2850*/  IMAD.HI.U32 R50, R9, R68, RZ ;  /* 0x0000004409327227 */ /* 0x000fc800078e00ff */
[----:B------:R-:W-:Y:S02]  /*2860*/  @!P2 IMAD.IADD R62, R62, 0x1, -R3 ;  /* 0x000000013e3ea824 */ /* 0x000fe400078e0a03 */
[----:B------:R-:W-:Y:S02]  /*2870*/  IMAD.MOV R47, RZ, RZ, -R47 ;  /* 0x000000ffff2f7224 */ /* 0x000fe400078e0a2f */
[----:B------:R-:W-:Y:S02]  /*2880*/  IMAD.MOV R50, RZ, RZ, -R50 ;  /* 0x000000ffff327224 */ /* 0x000fe400078e0a32 */
[----:B------:R-:W-:Y:S01]  /*2890*/  @!P4 IMAD.IADD R64, R64, 0x1, -R3 ;  /* 0x000000014040c824 */ /* 0x000fe200078e0a03 */
[C---:B------:R-:W-:Y:S01]  /*28a0*/  ISETP.GT.U32.AND P4, PT, R3.reuse, R62, PT ;  /* 0x0000003e0300720c */ /* 0x040fe20003f84070 */
[C---:B------:R-:W-:Y:S02]  /*28b0*/  IMAD R66, R3.reuse, R47, R66 ;  /* 0x0000002f03427224 */ /* 0x040fe400078e0242 */
[----:B------:R-:W-:-:S02]  /*28c0*/  IMAD R68, R3, R50, R68 ;  /* 0x0000003203447224 */ /* 0x000fc400078e0244 */
[--C-:B------:R-:W-:Y:S01]  /*28d0*/  @!P0 IMAD.IADD R58, R58, 0x1, -R3.reuse ;  /* 0x000000013a3a8824 */ /* 0x100fe200078e0a03 */
[----:B------:R-:W-:Y:S01]  /*28e0*/  ISETP.GT.U32.AND P2, PT, R3, R66, PT ;  /* 0x000000420300720c */ /* 0x000fe20003f44070 */
[----:B------:R-:W-:Y:S01]  /*28f0*/  IMAD.HI.U32 R45, R9, R70, RZ ;  /* 0x00000046092d7227 */ /* 0x000fe200078e00ff */
[C---:B------:R-:W-:Y:S02]  /*2900*/  ISETP.GT.U32.AND P0, PT, R3.reuse, R56, PT ;  /* 0x000000380300720c */ /* 0x040fe40003f04070 */
[C---:B------:R-:W-:Y:S01]  /*2910*/  ISETP.GT.U32.AND P3, PT, R3.reuse, R58, PT ;  /* 0x0000003a0300720c */ /* 0x040fe20003f64070 */
[----:B------:R-:W-:Y:S02]  /*2920*/  @!P5 IMAD.MOV R52, RZ, RZ, -R52 ;  /* 0x000000ffff34d224 */ /* 0x000fe400078e0a34 */
[----:B------:R-:W-:Y:S01]  /*2930*/  @!P4 IMAD.IADD R62, R62, 0x1, -R3 ;  /* 0x000000013e3ec824 */ /* 0x000fe200078e0a03 */
[----:B------:R-:W-:Y:S01]  /*2940*/  ISETP.GT.U32.AND P4, PT, R3, R68, PT ;  /* 0x000000440300720c */ /* 0x000fe20003f84070 */
[----:B------:R-:W-:-:S04]  /*2950*/  IMAD.HI.U32 R47, R9, R74, RZ ;  /* 0x0000004a092f7227 */ /* 0x000fc800078e00ff */
[----:B------:R-:W-:Y:S02]  /*2960*/  @!P2 IMAD.IADD R66, R66, 0x1, -R3 ;  /* 0x000000014242a824 */ /* 0x000fe400078e0a03 */
[----:B------:R-:W-:Y:S02]  /*2970*/  IMAD.MOV R45, RZ, RZ, -R45 ;  /* 0x000000ffff2d7224 */ /* 0x000fe400078e0a2d */
[--C-:B------:R-:W-:Y:S01]  /*2980*/  @!P3 IMAD.IADD R58, R58, 0x1, -R3.reuse ;  /* 0x000000013a3ab824 */ /* 0x100fe200078e0a03 */
[----:B------:R-:W-:Y:S01]  /*2990*/  ISETP.GT.U32.AND P2, PT, R3, R66, PT ;  /* 0x000000420300720c */ /* 0x000fe20003f44070 */
[----:B------:R-:W-:Y:S01]  /*29a0*/  @!P6 IMAD.MOV R42, RZ, RZ, -R42 ;  /* 0x000000ffff2ae224 */ /* 0x000fe200078e0a2a */
[----:B------:R-:W-:Y:S01]  /*29b0*/  ISETP.GE.AND P3, PT, R57, RZ, PT ;  /* 0x000000ff3900720c */ /* 0x000fe20003f66270 */
[----:B------:R-:W-:Y:S01]  /*29c0*/  @!P4 IMAD.IADD R68, R68, 0x1, -R3 ;  /* 0x000000014444c824 */ /* 0x000fe200078e0a03 */
[C---:B------:R-:W-:Y:S01]  /*29d0*/  ISETP.GT.U32.AND P6, PT, R3.reuse, R46, PT ;  /* 0x0000002e0300720c */ /* 0x040fe20003fc4070 */
[----:B------:R-:W0:Y:S01]  /*29e0*/  I2F.RP R57, R98 ;  /* 0x0000006200397306 */ /* 0x000e220000209400 */
[----:B------:R-:W-:-:S02]  /*29f0*/  IMAD R70, R3, R45, R70 ;  /* 0x0000002d03467224 */ /* 0x000fc400078e0246 */
[----:B------:R-:W-:Y:S01]  /*2a00*/  ISETP.GT.U32.AND P5, PT, R3, R68, PT ;  /* 0x000000440300720c */ /* 0x000fe20003fa4070 */
[----:B------:R-:W-:Y:S02]  /*2a10*/  IMAD.MOV R47, RZ, RZ, -R47 ;  /* 0x000000ffff2f7224 */ /* 0x000fe400078e0a2f */
[----:B------:R-:W-:-:S04]  /*2a20*/  IMAD.HI.U32 R45, R9, R76, RZ ;  /* 0x0000004c092d7227 */ /* 0x000fc800078e00ff */
[C---:B------:R-:W-:Y:S02]  /*2a30*/  IMAD R74, R3.reuse, R47, R74 ;  /* 0x0000002f034a7224 */ /* 0x040fe400078e024a */
[----:B------:R-:W-:Y:S02]  /*2a40*/  IMAD.MOV R45, RZ, RZ, -R45 ;  /* 0x000000ffff2d7224 */ /* 0x000fe400078e0a2d */
[--C-:B------:R-:W-:Y:S01]  /*2a50*/  @!P2 IMAD.IADD R66, R66, 0x1, -R3.reuse ;  /* 0x000000014242a824 */ /* 0x100fe200078e0a03 */
[C---:B------:R-:W-:Y:S01]  /*2a60*/  ISETP.GT.U32.AND P2, PT, R3.reuse, R70, PT ;  /* 0x000000460300720c */ /* 0x040fe20003f44070 */
[----:B------:R-:W-:Y:S01]  /*2a70*/  @!P5 IMAD.IADD R68, R68, 0x1, -R3 ;  /* 0x000000014444d824 */ /* 0x000fe200078e0a03 */
[C---:B------:R-:W-:Y:S01]  /*2a80*/  ISETP.GT.U32.AND P5, PT, R3.reuse, R74, PT ;  /* 0x0000004a0300720c */ /* 0x040fe20003fa4070 */
[----:B------:R-:W-:Y:S01]  /*2a90*/  IMAD R76, R3, R45, R76 ;  /* 0x0000002d034c7224 */ /* 0x000fe200078e024c */
[----:B0-----:R-:W0:Y:S01]  /*2aa0*/  MUFU.RCP R57, R57 ;  /* 0x0000003900397308 */ /* 0x001e220000001000 */
[----:B------:R-:W-:-:S04]  /*2ab0*/  IMAD.HI.U32 R45, R9, R78, RZ ;  /* 0x0000004e092d7227 */ /* 0x000fc800078e00ff */
[----:B------:R-:W-:Y:S01]  /*2ac0*/  @!P6 IMAD.IADD R46, R46, 0x1, -R3 ;  /* 0x000000012e2ee824 */ /* 0x000fe200078e0a03 */
[----:B------:R-:W-:Y:S01]  /*2ad0*/  ISETP.GE.AND P6, PT, R53, RZ, PT ;  /* 0x000000ff3500720c */ /* 0x000fe20003fc6270 */
[----:B------:R-:W-:Y:S01]  /*2ae0*/  IMAD.MOV R47, RZ, RZ, -R45 ;  /* 0x000000ffff2f7224 */ /* 0x000fe200078e0a2d */
[----:B------:R-:W-:Y:S01]  /*2af0*/  LOP3.LUT R53, R4, 0x12, RZ, 0xfc, !PT ;  /* 0x0000001204357812 */ /* 0x000fe200078efcff */
[----:B------:R-:W-:Y:S02]  /*2b00*/  IMAD.MOV.U32 R50, RZ, RZ, R46 ;  /* 0x000000ffff327224 */ /* 0x000fe400078e002e */
[----:B------:R-:W-:Y:S01]  /*2b10*/  IMAD R78, R3, R47, R78 ;  /* 0x0000002f034e7224 */ /* 0x000fe200078e024e */
[----:B------:R-:W-:Y:S01]  /*2b20*/  IABS R80, R53 ;  /* 0x0000003500507213 */ /* 0x000fe20000000000 */
[----:B------:R-:W-:-:S04]  /*2b30*/  IMAD.HI.U32 R46, R9, R72, RZ ;  /* 0x00000048092e7227 */ /* 0x000fc800078e00ff */
[--C-:B------:R-:W-:Y:S02]  /*2b40*/  @!P2 IMAD.IADD R70, R70, 0x1, -R3.reuse ;  /* 0x000000014646a824 */ /* 0x100fe400078e0a03 */
[----:B------:R-:W-:Y:S01]  /*2b50*/  @!P5 IMAD.IADD R74, R74, 0x1, -R3 ;  /* 0x000000014a4ad824 */ /* 0x000fe200078e0a03 */
[C---:B------:R-:W-:Y:S01]  /*2b60*/  ISETP.GT.U32.AND P5, PT, R3.reuse, R78, PT ;  /* 0x0000004e0300720c */ /* 0x040fe20003fa4070 */
[----:B------:R-:W-:Y:S01]  /*2b70*/  IMAD.MOV R46, RZ, RZ, -R46 ;  /* 0x000000ffff2e7224 */ /* 0x000fe200078e0a2e */
[----:B------:R-:W-:Y:S01]  /*2b80*/  ISETP.GT.U32.AND P2, PT, R3, R70, PT ;  /* 0x000000460300720c */ /* 0x000fe20003f44070 */
[----:B------:R-:W-:-:S04]  /*2b90*/  IMAD.HI.U32 R45, R9, R80, RZ ;  /* 0x00000050092d7227 */ /* 0x000fc800078e00ff */
[----:B------:R-:W-:Y:S01]  /*2ba0*/  @!P0 IMAD.IADD R56, R56, 0x1, -R3 ;  /* 0x0000000138388824 */ /* 0x000fe200078e0a03 */
[----:B------:R-:W-:Y:S01]  /*2bb0*/  ISETP.GE.AND P0, PT, R55, RZ, PT ;  /* 0x000000ff3700720c */ /* 0x000fe20003f06270 */
[----:B------:R-:W-:Y:S01]  /*2bc0*/  IMAD R72, R3, R46, R72 ;  /* 0x0000002e03487224 */ /* 0x000fe200078e0248 */
[----:B------:R-:W-:Y:S01]  /*2bd0*/  LOP3.LUT R55, R4, 0x10, RZ, 0xfc, !PT ;  /* 0x0000001004377812 */ /* 0x000fe200078efcff */
[----:B------:R-:W-:Y:S02]  /*2be0*/  IMAD.MOV R45, RZ, RZ, -R45 ;  /* 0x000000ffff2d7224 */ /* 0x000fe400078e0a2d */
[----:B0-----:R-:W-:Y:S01]  /*2bf0*/  VIADD R57, R57, 0xffffffe ;  /* 0x0ffffffe39397836 */ /* 0x001fe20000000000 */
[C---:B------:R-:W-:Y:S01]  /*2c00*/  ISETP.GT.U32.AND P4, PT, R3.reuse, R72, PT ;  /* 0x000000480300720c */ /* 0x040fe20003f84070 */
[C---:B------:R-:W-:Y:S01]  /*2c10*/  IMAD R80, R3.reuse, R45, R80 ;  /* 0x0000002d03507224 */ /* 0x040fe200078e0250 */
[----:B------:R-:W-:Y:S01]  /*2c20*/  IABS R82, R55 ;  /* 0x0000003700527213 */ /* 0x000fe20000000000 */
[----:B------:R-:W0:Y:S01]  /*2c30*/  F2I.FTZ.U32.TRUNC.NTZ R47, R57 ;  /* 0x00000039002f7305 */ /* 0x000e22000021f000 */
[--C-:B------:R-:W-:Y:S01]  /*2c40*/  @!P5 IMAD.IADD R78, R78, 0x1, -R3.reuse ;  /* 0x000000014e4ed824 */ /* 0x100fe200078e0a03 */
[----:B------:R-:W-:Y:S01]  /*2c50*/  LOP3.LUT R45, R4, 0xe, RZ, 0xfc, !PT ;  /* 0x0000000e042d7812 */ /* 0x000fe200078efcff */
[----:B------:R-:W-:Y:S01]  /*2c60*/  @!P2 IMAD.IADD R70, R70, 0x1, -R3 ;  /* 0x000000014646a824 */ /* 0x000fe200078e0a03 */
[----:B------:R-:W-:Y:S01]  /*2c70*/  ISETP.GT.U32.AND P5, PT, R3, R80, PT ;  /* 0x000000500300720c */ /* 0x000fe20003fa4070 */
[----:B------:R-:W-:Y:S01]  /*2c80*/  IMAD.HI.U32 R46, R9, R82, RZ ;  /* 0x00000052092e7227 */ /* 0x000fe200078e00ff */
[----:B------:R-:W-:-:S02]  /*2c90*/  ISETP.GT.U32.AND P2, PT, R3, R76, PT ;  /* 0x0000004c0300720c */ /* 0x000fc40003f44070 */
[----:B------:R-:W-:Y:S01]  /*2ca0*/  IABS R84, R45 ;  /* 0x0000002d00547213 */ /* 0x000fe20000000000 */
[----:B------:R-:W-:Y:S01]  /*2cb0*/  @!P1 IMAD.MOV R50, RZ, RZ, -R50 ;  /* 0x000000ffff329224 */ /* 0x000fe200078e0a32 */
[C---:B------:R-:W-:Y:S01]  /*2cc0*/  ISETP.GT.U32.AND P1, PT, R3.reuse, R64, PT ;  /* 0x000000400300720c */ /* 0x040fe20003f24070 */
[----:B------:R-:W-:Y:S02]  /*2cd0*/  IMAD.MOV R46, RZ, RZ, -R46 ;  /* 0x000000ffff2e7224 */ /* 0x000fe400078e0a2e */
[--C-:B------:R-:W-:Y:S02]  /*2ce0*/  @!P4 IMAD.IADD R72, R72, 0x1, -R3.reuse ;  /* 0x000000014848c824 */ /* 0x100fe400078e0a03 */
[C---:B------:R-:W-:Y:S02]  /*2cf0*/  IMAD R82, R3.reuse, R46, R82 ;  /* 0x0000002e03527224 */ /* 0x040fe400078e0252 */
[----:B------:R-:W-:Y:S01]  /*2d00*/  @!P5 IMAD.IADD R80, R80, 0x1, -R3 ;  /* 0x000000015050d824 */ /* 0x000fe200078e0a03 */
[C---:B------:R-:W-:Y:S01]  /*2d10*/  ISETP.GT.U32.AND P4, PT, R3.reuse, R72, PT ;  /* 0x000000480300720c */ /* 0x040fe20003f84070 */
[----:B0-----:R-:W-:Y:S01]  /*2d20*/  IMAD.MOV R69, RZ, RZ, -R47 ;  /* 0x000000ffff457224 */ /* 0x001fe200078e0a2f */
[----:B------:R-:W-:Y:S01]  /*2d30*/  ISETP.GT.U32.AND P5, PT, R3, R82, PT ;  /* 0x000000520300720c */ /* 0x000fe20003fa4070 */
[----:B------:R-:W-:Y:S01]  /*2d40*/  @!P2 IMAD.IADD R76, R76, 0x1, -R3 ;  /* 0x000000014c4ca824 */ /* 0x000fe200078e0a03 */
[----:B------:R-:W-:Y:S01]  /*2d50*/  ISETP.GE.AND P2, PT, R63, RZ, PT ;  /* 0x000000ff3f00720c */ /* 0x000fe20003f46270 */
[----:B------:R-:W-:-:S04]  /*2d60*/  IMAD.HI.U32 R57, R9, R84, RZ ;  /* 0x0000005409397227 */ /* 0x000fc800078e00ff */
[----:B------:R-:W-:-:S04]  /*2d70*/  IMAD.HI.U32 R63, R9, R88, RZ ;  /* 0x00000058093f7227 */ /* 0x000fc800078e00ff */
[----:B------:R-:W-:Y:S01]  /*2d80*/  @!P1 IMAD.IADD R64, R64, 0x1, -R3 ;  /* 0x0000000140409824 */ /* 0x000fe200078e0a03 */
[----:B------:R-:W-:Y:S01]  /*2d90*/  ISETP.GE.AND P1, PT, R59, RZ, PT ;  /* 0x000000ff3b00720c */ /* 0x000fe20003f26270 */
[----:B------:R-:W-:Y:S01]  /*2da0*/  IMAD.MOV.U32 R46, RZ, RZ, RZ ;  /* 0x000000ffff2e7224 */ /* 0x000fe200078e00ff */
[C---:B------:R-:W-:Y:S01]  /*2db0*/  LOP3.LUT R59, R4.reuse, 0xc, RZ, 0xfc, !PT ;  /* 0x0000000c043b7812 */ /* 0x040fe200078efcff */
[----:B------:R-:W-:Y:S02]  /*2dc0*/  IMAD R69, R69, R98, RZ ;  /* 0x0000006245457224 */ /* 0x000fe400078e02ff */
[----:B------:R-:W-:Y:S01]  /*2dd0*/  IMAD.MOV R57, RZ, RZ, -R57 ;  /* 0x000000ffff397224 */ /* 0x000fe200078e0a39 */
[----:B------:R-:W-:Y:S01]  /*2de0*/  IABS R86, R59 ;  /* 0x0000003b00567213 */ /* 0x000fe20000000000 */
[----:B------:R-:W-:Y:S02]  /*2df0*/  IMAD.MOV R67, RZ, RZ, -R63 ;  /* 0x000000ffff437224 */ /* 0x000fe400078e0a3f */
[----:B------:R-:W-:Y:S01]  /*2e00*/  IMAD.HI.U32 R63, R47, R69, R46 ;  /* 0x000000452f3f7227 */ /* 0x000fe200078e002e */
[----:B------:R-:W-:-:S03]  /*2e10*/  LOP3.LUT R69, R4, 0x4, RZ, 0xfc, !PT ;  /* 0x0000000404457812 */ /* 0x000fc600078efcff */
[----:B------:R-:W-:Y:S01]  /*2e20*/  IMAD R46, R3, R57, R84 ;  /* 0x00000039032e7224 */ /* 0x000fe200078e0254 */
[----:B------:R-:W-:Y:S01]  /*2e30*/  IABS R92, R69 ;  /* 0x00000045005c7213 */ /* 0x000fe20000000000 */
[--C-:B------:R-:W-:Y:S01]  /*2e40*/  @!P4 IMAD.IADD R72, R72, 0x1, -R3.reuse ;  /* 0x000000014848c824 */ /* 0x100fe200078e0a03 */
[----:B------:R-:W-:Y:S01]  /*2e50*/  ISETP.GE.AND P4, PT, R61, RZ, PT ;  /* 0x000000ff3d00720c */ /* 0x000fe20003f86270 */
[----:B------:R-:W-:Y:S01]  /*2e60*/  @!P5 IMAD.IADD R82, R82, 0x1, -R3 ;  /* 0x000000015252d824 */ /* 0x000fe200078e0a03 */
[----:B------:R-:W-:Y:S01]  /*2e70*/  ISETP.GT.U32.AND P5, PT, R3, R46, PT ;  /* 0x0000002e0300720c */ /* 0x000fe20003fa4070 */
[----:B------:R-:W-:-:S04]  /*2e80*/  IMAD.HI.U32 R61, R9, R86, RZ ;  /* 0x00000056093d7227 */ /* 0x000fc800078e00ff */
[----:B------:R-:W-:Y:S02]  /*2e90*/  IMAD.MOV R61, RZ, RZ, -R61 ;  /* 0x000000ffff3d7224 */ /* 0x000fe400078e0a3d */
[----:B------:R-:W-:Y:S01]  /*2ea0*/  @!P0 IMAD.MOV R56, RZ, RZ, -R56 ;  /* 0x000000ffff388224 */ /* 0x000fe200078e0a38 */
[C---:B------:R-:W-:Y:S01]  /*2eb0*/  ISETP.GT.U32.AND P0, PT, R3.reuse, R76, PT ;  /* 0x0000004c0300720c */ /* 0x040fe20003f04070 */
[C---:B------:R-:W-:Y:S02]  /*2ec0*/  IMAD R84, R3.reuse, R61, R86 ;  /* 0x0000003d03547224 */ /* 0x040fe400078e0256 */
[C---:B------:R-:W-:Y:S01]  /*2ed0*/  IMAD R86, R3.reuse, R67, R88 ;  /* 0x0000004303567224 */ /* 0x040fe200078e0258 */
[----:B------:R-:W-:Y:S01]  /*2ee0*/  LOP3.LUT R67, R4, 0x6, RZ, 0xfc, !PT ;  /* 0x0000000604437812 */ /* 0x000fe200078efcff */
[----:B------:R-:W-:Y:S01]  /*2ef0*/  @!P5 IMAD.IADD R46, R46, 0x1, -R3 ;  /* 0x000000012e2ed824 */ /* 0x000fe200078e0a03 */
[C---:B------:R-:W-:Y:S01]  /*2f00*/  ISETP.GT.U32.AND P5, PT, R3.reuse, R84, PT ;  /* 0x000000540300720c */ /* 0x040fe20003fa4070 */
[----:B------:R-:W-:Y:S01]  /*2f10*/  @!P1 IMAD.MOV R60, RZ, RZ, -R60 ;  /* 0x000000ffff3c9224 */ /* 0x000fe200078e0a3c */
[C---:B------:R-:W-:Y:S01]  /*2f20*/  ISETP.GT.U32.AND P1, PT, R3.reuse, R80, PT ;  /* 0x000000500300720c */ /* 0x040fe20003f24070 */
[----:B------:R-:W-:Y:S01]  /*2f30*/  IMAD R88, R3, R65, R90 ;  /* 0x0000004103587224 */ /* 0x000fe200078e025a */
[----:B------:R-:W-:Y:S01]  /*2f40*/  IABS R90, R67 ;  /* 0x00000043005a7213 */ /* 0x000fe20000000000 */
[----:B------:R-:W-:Y:S01]  /*2f50*/  IMAD.HI.U32 R57, R9, R92, RZ ;  /* 0x0000005c09397227 */ /* 0x000fe200078e00ff */
[----:B------:R-:W-:-:S03]  /*2f60*/  IABS R65, R0 ;  /* 0x0000000000417213 */ /* 0x000fc60000000000 */
[----:B------:R-:W-:Y:S02]  /*2f70*/  @!P2 IMAD.MOV R64, RZ, RZ, -R64 ;  /* 0x000000ffff40a224 */ /* 0x000fe400078e0a40 */
[--C-:B------:R-:W-:Y:S01]  /*2f80*/  @!P0 IMAD.IADD R76, R76, 0x1, -R3.reuse ;  /* 0x000000014c4c8824 */ /* 0x100fe200078e0a03 */
[C---:B------:R-:W-:Y:S01]  /*2f90*/  ISETP.GT.U32.AND P0, PT, R3.reuse, R88, PT ;  /* 0x000000580300720c */ /* 0x040fe20003f04070 */
[----:B------:R-:W-:Y:S01]  /*2fa0*/  @!P5 IMAD.IADD R84, R84, 0x1, -R3 ;  /* 0x000000015454d824 */ /* 0x000fe200078e0a03 */
[C---:B------:R-:W-:Y:S01]  /*2fb0*/  ISETP.GT.U32.AND P5, PT, R3.reuse, R74, PT ;  /* 0x0000004a0300720c */ /* 0x040fe20003fa4070 */
[----:B------:R-:W-:Y:S02]  /*2fc0*/  IMAD.MOV R57, RZ, RZ, -R57 ;  /* 0x000000ffff397224 */ /* 0x000fe400078e0a39 */
[----:B------:R-:W-:Y:S01]  /*2fd0*/  @!P6 IMAD.MOV R54, RZ, RZ, -R54 ;  /* 0x000000ffff36e224 */ /* 0x000fe200078e0a36 */
[C---:B------:R-:W-:Y:S01]  /*2fe0*/  ISETP.GT.U32.AND P2, PT, R3.reuse, R84, PT ;  /* 0x000000540300720c */ /* 0x040fe20003f44070 */
[C---:B------:R-:W-:Y:S01]  /*2ff0*/  IMAD R92, R3.reuse, R57, R92 ;  /* 0x00000039035c7224 */ /* 0x040fe200078e025c */
[----:B------:R-:W-:Y:S01]  /*3000*/  ISETP.GT.U32.AND P6, PT, R3, R46, PT ;  /* 0x0000002e0300720c */ /* 0x000fe20003fc4070 */
[----:B------:R-:W-:-:S02]  /*3010*/  @!P1 IMAD.IADD R80, R80, 0x1, -R3 ;  /* 0x0000000150509824 */ /* 0x000fc400078e0a03 */
[----:B------:R-:W-:Y:S01]  /*3020*/  IMAD.HI.U32 R47, R9, R90, RZ ;  /* 0x0000005a092f7227 */ /* 0x000fe200078e00ff */
[----:B------:R-:W-:-:S03]  /*3030*/  ISETP.GT.U32.AND P1, PT, R3, R92, PT ;  /* 0x0000005c0300720c */ /* 0x000fc60003f24070 */
[----:B------:R-:W-:Y:S01]  /*3040*/  @!P5 IMAD.IADD R74, R74, 0x1, -R3 ;  /* 0x000000014a4ad824 */ /* 0x000fe200078e0a03 */
[----:B------:R-:W-:Y:S01]  /*3050*/  ISETP.GT.U32.AND P5, PT, R3, R86, PT ;  /* 0x000000560300720c */ /* 0x000fe20003fa4070 */
[----:B------:R-:W-:-:S04]  /*3060*/  IMAD.HI.U32 R61, R9, R94, RZ ;  /* 0x0000005e093d7227 */ /* 0x000fc800078e00ff */
[----:B------:R-:W-:-:S04]  /*3070*/  IMAD.HI.U32 R9, R9, R96, RZ ;  /* 0x0000006009097227 */ /* 0x000fc800078e00ff */
[--C-:B------:R-:W-:Y:S01]  /*3080*/  @!P2 IMAD.IADD R84, R84, 0x1, -R3.reuse ;  /* 0x000000015454a824 */ /* 0x100fe200078e0a03 */
[----:B------:R-:W-:Y:S01]  /*3090*/  ISETP.GE.AND P2, PT, R71, RZ, PT ;  /* 0x000000ff4700720c */ /* 0x000fe20003f46270 */
[----:B------:R-:W-:Y:S01]  /*30a0*/  @!P0 IMAD.IADD R88, R88, 0x1, -R3 ;  /* 0x0000000158588824 */ /* 0x000fe200078e0a03 */
[----:B------:R-:W-:Y:S01]  /*30b0*/  ISETP.GE.AND P0, PT, R73, RZ, PT ;  /* 0x000000ff4900720c */ /* 0x000fe20003f06270 */
[----:B------:R-:W-:Y:S02]  /*30c0*/  IMAD.MOV R9, RZ, RZ, -R9 ;  /* 0x000000ffff097224 */ /* 0x000fe400078e0a09 */
[----:B------:R-:W-:Y:S01]  /*30d0*/  @!P3 IMAD.MOV R58, RZ, RZ, -R58 ;  /* 0x000000ffff3ab224 */ /* 0x000fe200078e0a3a */
[C---:B------:R-:W-:Y:S01]  /*30e0*/  ISETP.GT.U32.AND P3, PT, R3.reuse, R78, PT ;  /* 0x0000004e0300720c */ /* 0x040fe20003f64070 */
[----:B------:R-:W-:Y:S01]  /*30f0*/  @!P4 IMAD.MOV R62, RZ, RZ, -R62 ;  /* 0x000000ffff3ec224 */ /* 0x000fe200078e0a3e */
[C---:B------:R-:W-:Y:S01]  /*3100*/  ISETP.GT.U32.AND P4, PT, R3.reuse, R82, PT ;  /* 0x000000520300720c */ /* 0x040fe20003f84070 */
[----:B------:R-:W-:Y:S01]  /*3110*/  IMAD R96, R3, R9, R96 ;  /* 0x0000000903607224 */ /* 0x000fe200078e0260 */
[----:B------:R-:W-:Y:S01]  /*3120*/  SHF.R.S32.HI R9, RZ, 0x1f, R200 ;  /* 0x0000001fff097819 */ /* 0x000fe200000114c8 */
[----:B------:R-:W-:-:S02]  /*3130*/  IMAD.MOV R47, RZ, RZ, -R47 ;  /* 0x000000ffff2f7224 */ /* 0x000fc400078e0a2f */
[----:B------:R-:W-:Y:S01]  /*3140*/  IMAD.HI.U32 R63, R63, R65, RZ ;  /* 0x000000413f3f7227 */ /* 0x000fe200078e00ff */
[----:B------:R-:W-:-:S03]  /*3150*/  LEA.HI R200, R9, R200, RZ, 0x7 ;  /* 0x000000c809c87211 */ /* 0x000fc600078f38ff */
[----:B------:R-:W-:Y:S01]  /*3160*/  IMAD.MOV R61, RZ, RZ, -R61 ;  /* 0x000000ffff3d7224 */ /* 0x000fe200078e0a3d */
[----:B------:R-:W-:Y:S01]  /*3170*/  SHF.R.S32.HI R200, RZ, 0x7, R200 ;  /* 0x00000007ffc87819 */ /* 0x000fe200000114c8 */
[--C-:B------:R-:W-:Y:S01]  /*3180*/  @!P6 IMAD.IADD R46, R46, 0x1, -R3.reuse ;  /* 0x000000012e2ee824 */ /* 0x100fe200078e0a03 */
[----:B------:R-:W-:Y:S01]  /*3190*/  ISETP.GT.U32.AND P6, PT, R3, R96, PT ;  /* 0x000000600300720c */ /* 0x000fe20003fc4070 */
[--C-:B------:R-:W-:Y:S02]  /*31a0*/  @!P5 IMAD.IADD R86, R86, 0x1, -R3.reuse ;  /* 0x000000015656d824 */ /* 0x100fe400078e0a03 */
[----:B------:R-:W-:Y:S01]  /*31b0*/  @!P1 IMAD.IADD R92, R92, 0x1, -R3 ;  /* 0x000000015c5c9824 */ /* 0x000fe200078e0a03 */
[----:B------:R-:W-:Y:S01]  /*31c0*/  ISETP.GE.AND P1, PT, R77, RZ, PT ;  /* 0x000000ff4d00720c */ /* 0x000fe20003f26270 */
[----:B------:R-:W-:Y:S02]  /*31d0*/  IMAD R90, R3, R47, R90 ;  /* 0x0000002f035a7224 */ /* 0x000fe400078e025a */
[----:B------:R-:W-:-:S02]  /*31e0*/  IMAD.MOV R63, RZ, RZ, -R63 ;  /* 0x000000ffff3f7224 */ /* 0x000fc400078e0a3f */
[C---:B------:R-:W-:Y:S02]  /*31f0*/  IMAD R94, R3.reuse, R61, R94 ;  /* 0x0000003d035e7224 */ /* 0x040fe400078e025e */
[----:B------:R-:W-:Y:S01]  /*3200*/  @!P2 IMAD.MOV R66, RZ, RZ, -R66 ;  /* 0x000000ffff42a224 */ /* 0x000fe200078e0a42 */
[C---:B------:R-:W-:Y:S01]  /*3210*/  ISETP.GT.U32.AND P2, PT, R3.reuse, R86, PT ;  /* 0x000000560300720c */ /* 0x040fe20003f44070 */
[----:B------:R-:W-:Y:S01]  /*3220*/  @!P0 IMAD.MOV R68, RZ, RZ, -R68 ;  /* 0x000000ffff448224 */ /* 0x000fe200078e0a44 */
[C---:B------:R-:W-:Y:S01]  /*3230*/  ISETP.GT.U32.AND P0, PT, R3.reuse, R88, PT ;  /* 0x000000580300720c */ /* 0x040fe20003f04070 */
[----:B------:R-:W-:Y:S02]  /*3240*/  IMAD R47, R98, R63, R65 ;  /* 0x0000003f622f7224 */ /* 0x000fe400078e0241 */
[--C-:B------:R-:W-:Y:S01]  /*3250*/  @!P3 IMAD.IADD R78, R78, 0x1, -R3.reuse ;  /* 0x000000014e4eb824 */ /* 0x100fe200078e0a03 */
[C---:B------:R-:W-:Y:S01]  /*3260*/  ISETP.GT.U32.AND P3, PT, R3.reuse, R90, PT ;  /* 0x0000005a0300720c */ /* 0x040fe20003f64070 */
[--C-:B------:R-:W-:Y:S01]  /*3270*/  @!P4 IMAD.IADD R82, R82, 0x1, -R3.reuse ;  /* 0x000000015252c824 */ /* 0x100fe200078e0a03 */
[----:B------:R-:W-:Y:S01]  /*3280*/  ISETP.GT.U32.AND P4, PT, R3, R94, PT ;  /* 0x0000005e0300720c */ /* 0x000fe20003f84070 */
[--C-:B------:R-:W-:Y:S01]  /*3290*/  @!P6 IMAD.IADD R96, R96, 0x1, -R3.reuse ;  /* 0x000000016060e824 */ /* 0x100fe200078e0a03 */
[----:B------:R-:W-:Y:S01]  /*32a0*/  ISETP.GT.U32.AND P5, PT, R98, R47, PT ;  /* 0x0000002f6200720c */ /* 0x000fe20003fa4070 */
[----:B------:R-:W-:Y:S01]  /*32b0*/  @!P1 IMAD.MOV R72, RZ, RZ, -R72 ;  /* 0x000000ffff489224 */ /* 0x000fe200078e0a48 */
[----:B------:R-:W-:Y:S01]  /*32c0*/  ISETP.GE.AND P6, PT, R81, RZ, PT ;  /* 0x000000ff5100720c */ /* 0x000fe20003fc6270 */
[--C-:B------:R-:W-:Y:S01]  /*32d0*/  @!P2 IMAD.IADD R86, R86, 0x1, -R3.reuse ;  /* 0x000000015656a824 */ /* 0x100fe200078e0a03 */
[----:B------:R-:W-:Y:S01]  /*32e0*/  ISETP.GT.U32.AND P1, PT, R3, R92, PT ;  /* 0x0000005c0300720c */ /* 0x000fe20003f24070 */
[--C-:B------:R-:W-:Y:S01]  /*32f0*/  @!P0 IMAD.IADD R88, R88, 0x1, -R3.reuse ;  /* 0x0000000158588824 */ /* 0x100fe200078e0a03 */
[----:B------:R-:W-:Y:S01]  /*3300*/  ISETP.GE.AND P2, PT, R51, RZ, PT ;  /* 0x000000ff3300720c */ /* 0x000fe20003f46270 */
[----:B------:R-:W-:Y:S01]  /*3310*/  IMAD R189, R189, R181, RZ ;  /* 0x000000b5bdbd7224 */ /* 0x000fe200078e02ff */
[----:B------:R-:W-:Y:S01]  /*3320*/  ISETP.GE.AND P0, PT, R53, RZ, PT ;  /* 0x000000ff3500720c */ /* 0x000fe20003f06270 */
[--C-:B------:R-:W-:Y:S01]  /*3330*/  @!P3 IMAD.IADD R90, R90, 0x1, -R3.reuse ;  /* 0x000000015a5ab824 */ /* 0x100fe200078e0a03 */
[----:B------:R-:W-:Y:S01]  /*3340*/  ISETP.GE.AND P3, PT, R75, RZ, PT ;  /* 0x000000ff4b00720c */ /* 0x000fe20003f66270 */
[----:B------:R-:W-:Y:S01]  /*3350*/  @!P4 IMAD.IADD R94, R94, 0x1, -R3 ;  /* 0x000000015e5ec824 */ /* 0x000fe200078e0a03 */
[----:B------:R-:W-:Y:S01]  /*3360*/  ISETP.GE.AND P4, PT, R79, RZ, PT ;  /* 0x000000ff4f00720c */ /* 0x000fe20003f86270 */
[----:B------:R-:W-:Y:S01]  /*3370*/  @!P5 IMAD.IADD R47, R47, 0x1, -R98 ;  /* 0x000000012f2fd824 */ /* 0x000fe200078e0a62 */
[----:B------:R-:W-:Y:S01]  /*3380*/  ISETP.GT.U32.AND P5, PT, R3, R96, PT ;  /* 0x000000600300720c */ /* 0x000fe20003fa4070 */
[----:B------:R-:W-:-:S02]  /*3390*/  @!P6 IMAD.MOV R76, RZ, RZ, -R76 ;  /* 0x000000ffff4ce224 */ /* 0x000fc400078e0a4c */
[--C-:B------:R-:W-:Y:S01]  /*33a0*/  @!P1 IMAD.IADD R92, R92, 0x1, -R3.reuse ;  /* 0x000000015c5c9824 */ /* 0x100fe200078e0a03 */
[----:B------:R-:W-:Y:S01]  /*33b0*/  ISETP.GT.U32.AND P6, PT, R98, R47, PT ;  /* 0x0000002f6200720c */ /* 0x000fe20003fc4070 */
[----:B------:R-:W-:Y:S01]  /*33c0*/  @!P2 IMAD.MOV R78, RZ, RZ, -R78 ;  /* 0x000000ffff4ea224 */ /* 0x000fe200078e0a4e */
[----:B------:R-:W-:Y:S01]  /*33d0*/  ISETP.GE.AND P1, PT, R45, RZ, PT ;  /* 0x000000ff2d00720c */ /* 0x000fe20003f26270 */
[----:B------:R-:W-:Y:S01]  /*33e0*/  @!P0 IMAD.MOV R80, RZ, RZ, -R80 ;  /* 0x000000ffff508224 */ /* 0x000fe200078e0a50 */
[----:B------:R-:W-:Y:S01]  /*33f0*/  ISETP.GE.AND P2, PT, R0, RZ, PT ;  /* 0x000000ff0000720c */ /* 0x000fe20003f46270 */
[----:B------:R-:W-:Y:S01]  /*3400*/  @!P3 IMAD.MOV R70, RZ, RZ, -R70 ;  /* 0x000000ffff46b224 */ /* 0x000fe200078e0a46 */
[----:B------:R-:W-:Y:S01]  /*3410*/  ISETP.NE.AND P0, PT, R48, RZ, PT ;  /* 0x000000ff3000720c */ /* 0x000fe20003f05270 */
[----:B------:R-:W-:Y:S01]  /*3420*/  @!P4 IMAD.MOV R74, RZ, RZ, -R74 ;  /* 0x000000ffff4ac224 */ /* 0x000fe200078e0a4a */
[C---:B------:R-:W-:Y:S01]  /*3430*/  ISETP.GT.U32.AND P3, PT, R3.reuse, R90, PT ;  /* 0x0000005a0300720c */ /* 0x040fe20003f64070 */
[----:B------:R-:W-:Y:S01]  /*3440*/  @!P5 IMAD.IADD R96, R96, 0x1, -R3 ;  /* 0x000000016060d824 */ /* 0x000fe200078e0a03 */
[----:B------:R-:W-:Y:S01]  /*3450*/  ISETP.GT.U32.AND P4, PT, R3, R94, PT ;  /* 0x0000005e0300720c */ /* 0x000fe20003f84070 */
[-C--:B------:R-:W-:Y:S01]  /*3460*/  IMAD R188, R188, R181.reuse, RZ ;  /* 0x000000b5bcbc7224 */ /* 0x080fe200078e02ff */
[----:B------:R-:W-:Y:S01]  /*3470*/  ISETP.GE.AND P5, PT, R83, RZ, PT ;  /* 0x000000ff5300720c */ /* 0x000fe20003fa6270 */
[----:B------:R-:W-:Y:S01]  /*3480*/  @!P6 IMAD.IADD R47, R47, 0x1, -R98 ;  /* 0x000000012f2fe824 */ /* 0x000fe200078e0a62 */
[----:B------:R-:W-:Y:S01]  /*3490*/  ISETP.GE.AND P6, PT, R67, RZ, PT ;  /* 0x000000ff4300720c */ /* 0x000fe20003fc6270 */
[----:B------:R-:W-:Y:S01]  /*34a0*/  @!P1 IMAD.MOV R46, RZ, RZ, -R46 ;  /* 0x000000ffff2e9224 */ /* 0x000fe200078e0a2e */
[----:B------:R-:W-:Y:S01]  /*34b0*/  ISETP.GE.AND P1, PT, R85, RZ, PT ;  /* 0x000000ff5500720c */ /* 0x000fe20003f26270 */
[----:B------:R-:W-:Y:S01]  /*34c0*/  @!P2 IMAD.MOV R47, RZ, RZ, -R47 ;  /* 0x000000ffff2fa224 */ /* 0x000fe200078e0a2f */
[----:B------:R-:W-:Y:S01]  /*34d0*/  ISETP.GE.AND P2, PT, R87, RZ, PT ;  /* 0x000000ff5700720c */ /* 0x000fe20003f46270 */
[----:B------:R-:W-:Y:S01]  /*34e0*/  IMAD R187, R187, R181, RZ ;  /* 0x000000b5bbbb7224 */ /* 0x000fe200078e02ff */
[----:B------:R-:W-:Y:S01]  /*34f0*/  @!P0 LOP3.LUT R47, RZ, R48, RZ, 0x33, !PT ;  /* 0x00000030ff2f8212 */ /* 0x000fe200078e33ff */
[--C-:B------:R-:W-:Y:S01]  /*3500*/  @!P3 IMAD.IADD R90, R90, 0x1, -R3.reuse ;  /* 0x000000015a5ab824 */ /* 0x100fe200078e0a03 */
[----:B------:R-:W-:Y:S01]  /*3510*/  ISETP.GE.AND P3, PT, R55, RZ, PT ;  /* 0x000000ff3700720c */ /* 0x000fe20003f66270 */
[----:B------:R-:W-:Y:S01]  /*3520*/  @!P4 IMAD.IADD R94, R94, 0x1, -R3 ;  /* 0x000000015e5ec824 */ /* 0x000fe200078e0a03 */
[----:B------:R-:W-:Y:S01]  /*3530*/  ISETP.GE.AND P4, PT, R59, RZ, PT ;  /* 0x000000ff3b00720c */ /* 0x000fe20003f86270 */
[----:B------:R-:W-:Y:S01]  /*3540*/  IMAD R47, R47, UR4, RZ ;  /* 0x000000042f2f7c24 */ /* 0x000fe2000f8e02ff */
[----:B------:R-:W-:Y:S01]  /*3550*/  ISETP.NE.AND P0, PT, R49, RZ, PT ;  /* 0x000000ff3100720c */ /* 0x000fe20003f05270 */
[----:B------:R-:W-:Y:S01]  /*3560*/  ULDC UR4, c[0x0][0x240] ;  /* 0x0000900000047ab9 */ /* 0x000fe20000000800 */
[----:B------:R-:W-:Y:S01]  /*3570*/  LOP3.LUT R3, RZ, R49, RZ, 0x33, !PT ;  /* 0x00000031ff037212 */ /* 0x000fe200078e33ff */
[----:B------:R-:W-:Y:S01]  /*3580*/  @!P1 IMAD.MOV R88, RZ, RZ, -R88 ;  /* 0x000000ffff589224 */ /* 0x000fe200078e0a58 */
[----:B------:R-:W-:Y:S01]  /*3590*/  LEA R204, P1, R47, UR10, 0x1 ;  /* 0x0000000a2fcc7c11 */ /* 0x000fe2000f8208ff */
[----:B------:R-:W-:Y:S01]  /*35a0*/  @!P6 IMAD.MOV R90, RZ, RZ, -R90 ;  /* 0x000000ffff5ae224 */ /* 0x000fe200078e0a5a */
[C---:B------:R-:W-:Y:S01]  /*35b0*/  SEL R5, R3.reuse, R5, !P0 ;  /* 0x0000000503057207 */ /* 0x040fe20004000000 */
[----:B------:R-:W-:Y:S01]  /*35c0*/  @!P5 IMAD.MOV R86, RZ, RZ, -R86 ;  /* 0x000000ffff56d224 */ /* 0x000fe200078e0a56 */
[----:B------:R-:W-:Y:S01]  /*35d0*/  SEL R13, R3, R13, !P0 ;  /* 0x0000000d030d7207 */ /* 0x000fe20004000000 */
[----:B------:R-:W-:Y:S01]  /*35e0*/  @!P3 IMAD.MOV R82, RZ, RZ, -R82 ;  /* 0x000000ffff52b224 */ /* 0x000fe200078e0a52 */
[----:B------:R-:W-:Y:S01]  /*35f0*/  LEA.HI.X.SX32 R205, R47, UR11, 0x1, P1 ;  /* 0x0000000b2fcd7c11 */ /* 0x000fe200088f0eff */
[----:B------:R-:W-:Y:S01]  /*3600*/  IMAD R5, R5, UR4, RZ ;  /* 0x0000000405057c24 */ /* 0x000fe2000f8e02ff */
[----:B------:R-:W-:Y:S01]  /*3610*/  ULDC.64 UR10, c[0x0][0x218] ;  /* 0x00008600000a7ab9 */ /* 0x000fe20000000a00 */
[----:B------:R-:W-:Y:S01]  /*3620*/  ISETP.GE.AND P3, PT, R4, RZ, PT ;  /* 0x000000ff0400720c */ /* 0x000fe20003f66270 */
[----:B------:R-:W-:Y:S01]  /*3630*/  @!P4 IMAD.MOV R84, RZ, RZ, -R84 ;  /* 0x000000ffff54c224 */ /* 0x000fe200078e0a54 */
[----:B------:R-:W-:Y:S01]  /*3640*/  SEL R18, R3, R18, !P0 ;  /* 0x0000001203127207 */ /* 0x000fe20004000000 */
[----:B------:R-:W-:Y:S01]  /*3650*/  IMAD R53, R13, UR4, RZ ;  /* 0x000000040d357c24 */ /* 0x000fe2000f8e02ff */
[----:B------:R-:W-:Y:S01]  /*3660*/  ISETP.GE.AND P4, PT, R69, RZ, PT ;  /* 0x000000ff4500720c */ /* 0x000fe20003f86270 */
[----:B------:R-:W-:Y:S01]  /*3670*/  @!P2 IMAD.MOV R94, RZ, RZ, -R94 ;  /* 0x000000ffff5ea224 */ /* 0x000fe200078e0a5e */
[----:B------:R-:W-:Y:S01]  /*3680*/  SEL R20, R3, R20, !P0 ;  /* 0x0000001403147207 */ /* 0x000fe20004000000 */
[----:B------:R-:W-:Y:S01]  /*3690*/  IMAD R63, R18, UR4, RZ ;  /* 0x00000004123f7c24 */ /* 0x000fe2000f8e02ff */
[----:B------:R-:W-:Y:S01]  /*36a0*/  LEA R4, P6, R5, UR10, 0x1 ;  /* 0x0000000a05047c11 */ /* 0x000fe2000f8c08ff */
[----:B------:R-:W-:Y:S01]  /*36b0*/  IMAD R186, R186, R181, RZ ;  /* 0x000000b5baba7224 */ /* 0x000fe200078e02ff */
[C---:B------:R-:W-:Y:S01]  /*36c0*/  SEL R19, R3.reuse, R19, !P0 ;  /* 0x0000001303137207 */ /* 0x040fe20004000000 */
[----:B------:R-:W-:Y:S01]  /*36d0*/  IMAD R67, R20, UR4, RZ ;  /* 0x0000000414437c24 */ /* 0x000fe2000f8e02ff */
[C---:B------:R-:W-:Y:S01]  /*36e0*/  SEL R8, R3.reuse, R8, !P0 ;  /* 0x0000000803087207 */ /* 0x040fe20004000000 */
[----:B------:R-:W-:Y:S01]  /*36f0*/  @!P3 IMAD.MOV R96, RZ, RZ, -R96 ;  /* 0x000000ffff60b224 */ /* 0x000fe200078e0a60 */
[----:B------:R-:W-:Y:S01]  /*3700*/  SEL R32, R3, R32, !P0 ;  /* 0x0000002003207207 */ /* 0x000fe20004000000 */
[----:B------:R-:W-:Y:S01]  /*3710*/  IMAD R65, R19, UR4, RZ ;  /* 0x0000000413417c24 */ /* 0x000fe2000f8e02ff */
[----:B------:R-:W-:Y:S01]  /*3720*/  LEA.HI.X.SX32 R5, R5, UR11, 0x1, P6 ;  /* 0x0000000b05057c11 */ /* 0x000fe2000b0f0eff */
[----:B------:R-:W-:Y:S01]  /*3730*/  IMAD R47, R8, UR4, RZ ;  /* 0x00000004082f7c24 */ /* 0x000fe2000f8e02ff */
[----:B------:R-:W-:Y:S01]  /*3740*/  SEL R27, R3, R27, !P0 ;  /* 0x0000001b031b7207 */ /* 0x000fe20004000000 */
[----:B------:R-:W-:Y:S01]  /*3750*/  IMAD R105, R32, UR4, RZ ;  /* 0x0000000420697c24 */ /* 0x000fe2000f8e02ff */
[----:B------:R-:W-:Y:S01]  /*3760*/  LEA R18, P6, R53, UR10, 0x1 ;  /* 0x0000000a35127c11 */ /* 0x000fe2000f8c08ff */
[----:B------:R-:W-:Y:S01]  /*3770*/  @!P4 IMAD.MOV R92, RZ, RZ, -R92 ;  /* 0x000000ffff5cc224 */ /* 0x000fe200078e0a5c */
[----:B------:R-:W-:Y:S01]  /*3780*/  SEL R10, R3, R10, !P0 ;  /* 0x0000000a030a7207 */ /* 0x000fe20004000000 */
[----:B------:R-:W-:Y:S01]  /*3790*/  IMAD R81, R27, UR4, RZ ;  /* 0x000000041b517c24 */ /* 0x000fe2000f8e02ff */
[----:B------:R-:W-:Y:S01]  /*37a0*/  SEL R33, R3, R33, !P0 ;  /* 0x0000002103217207 */ /* 0x000fe20004000000 */
[----:B------:R-:W-:Y:S01]  /*37b0*/  IMAD R185, R185, R181, RZ ;  /* 0x000000b5b9b97224 */ /* 0x000fe200078e02ff */
[C---:B------:R-:W-:Y:S01]  /*37c0*/  SEL R6, R3.reuse, R6, !P0 ;  /* 0x0000000603067207 */ /* 0x040fe20004000000 */
[----:B------:R-:W-:Y:S01]  /*37d0*/  IMAD R48, R10, UR4, RZ ;  /* 0x000000040a307c24 */ /* 0x000fe2000f8e02ff */
[----:B------:R-:W-:Y:S01]  /*37e0*/  SEL R46, R3, R46, !P0 ;  /* 0x0000002e032e7207 */ /* 0x000fe20004000000 */
[----:B------:R-:W-:Y:S01]  /*37f0*/  IMAD R107, R33, UR4, RZ ;  /* 0x00000004216b7c24 */ /* 0x000fe2000f8e02ff */
[----:B------:R-:W-:Y:S01]  /*3800*/  LEA.HI.X.SX32 R19, R53, UR11, 0x1, P6 ;  /* 0x0000000b35137c11 */ /* 0x000fe2000b0f0eff */
[----:B------:R-:W-:Y:S01]  /*3810*/  IMAD R9, R6, UR4, RZ ;  /* 0x0000000406097c24 */ /* 0x000fe2000f8e02ff */
[C---:B------:R-:W-:Y:S01]  /*3820*/  SEL R7, R3.reuse, R7, !P0 ;  /* 0x0000000703077207 */ /* 0x040fe20004000000 */
[----:B------:R-:W-:Y:S01]  /*3830*/  IMAD R165, R46, UR4, RZ ;  /* 0x000000042ea57c24 */ /* 0x000fe2000f8e02ff */
[C---:B------:R-:W-:Y:S01]  /*3840*/  SEL R11, R3.reuse, R11, !P0 ;  /* 0x0000000b030b7207 */ /* 0x040fe20004000000 */
[----:B------:R-:W-:Y:S01]  /*3850*/  IMAD R184, R184, R181, RZ ;  /* 0x000000b5b8b87224 */ /* 0x000fe200078e02ff */
[----:B------:R-:W-:Y:S01]  /*3860*/  SEL R12, R3, R12, !P0 ;  /* 0x0000000c030c7207 */ /* 0x000fe20004000000 */
[----:B------:R-:W-:Y:S01]  /*3870*/  IMAD R45, R7, UR4, RZ ;  /* 0x00000004072d7c24 */ /* 0x000fe2000f8e02ff */
[----:B------:R-:W-:Y:S01]  /*3880*/  SEL R34, R3, R34, !P0 ;  /* 0x0000002203227207 */ /* 0x000fe20004000000 */
[----:B------:R-:W-:Y:S01]  /*3890*/  IMAD R49, R11, UR4, RZ ;  /* 0x000000040b317c24 */ /* 0x000fe2000f8e02ff */
[----:B------:R-:W-:Y:S01]  /*38a0*/  LEA R32, P6, R67, UR10, 0x1 ;  /* 0x0000000a43207c11 */ /* 0x000fe2000f8c08ff */
[----:B------:R-:W-:Y:S01]  /*38b0*/  IMAD R51, R12, UR4, RZ ;  /* 0x000000040c337c24 */ /* 0x000fe2000f8e02ff */
[C---:B------:R-:W-:Y:S01]  /*38c0*/  SEL R14, R3.reuse, R14, !P0 ;  /* 0x0000000e030e7207 */ /* 0x040fe20004000000 */
[----:B------:R-:W-:Y:S01]  /*38d0*/  IMAD R109, R34, UR4, RZ ;  /* 0x00000004226d7c24 */ /* 0x000fe2000f8e02ff */
[----:B------:R-:W-:Y:S01]  /*38e0*/  SEL R16, R3, R16, !P0 ;  /* 0x0000001003107207 */ /* 0x000fe20004000000 */
[----:B------:R-:W-:Y:S01]  /*38f0*/  IMAD.SHL.U32 R181, R181, 0x80, RZ ;  /* 0x00000080b5b57824 */ /* 0x000fe200078e00ff */
[----:B------:R-:W-:Y:S01]  /*3900*/  LEA R10, P2, R47, UR10, 0x1 ;  /* 0x0000000a2f0a7c11 */ /* 0x000fe2000f8408ff */
[----:B------:R-:W-:Y:S01]  /*3910*/  IMAD R55, R14, UR4, RZ ;  /* 0x000000040e377c24 */ /* 0x000fe2000f8e02ff */
[----:B------:R-:W-:Y:S01]  /*3920*/  LEA.HI.X.SX32 R33, R67, UR11, 0x1, P6 ;  /* 0x0000000b43217c11 */ /* 0x000fe2000b0f0eff */
[----:B------:R-:W-:Y:S01]  /*3930*/  IMAD R59, R16, UR4, RZ ;  /* 0x00000004103b7c24 */ /* 0x000fe2000f8e02ff */
[----:B------:R-:W-:-:S02]  /*3940*/  SEL R15, R3, R15, !P0 ;  /* 0x0000000f030f7207 */ /* 0x000fc40004000000 */
[----:B------:R-:W-:Y:S02]  /*3950*/  SEL R41, R3, R41, !P0 ;  /* 0x0000002903297207 */ /* 0x000fe40004000000 */
[----:B------:R-:W-:Y:S01]  /*3960*/  LEA R46, P6, R81, UR10, 0x1 ;  /* 0x0000000a512e7c11 */ /* 0x000fe2000f8c08ff */
[----:B------:R-:W-:Y:S01]  /*3970*/  IMAD R57, R15, UR4, RZ ;  /* 0x000000040f397c24 */ /* 0x000fe2000f8e02ff */
[----:B------:R-:W-:Y:S01]  /*3980*/  SEL R17, R3, R17, !P0 ;  /* 0x0000001103117207 */ /* 0x000fe20004000000 */
[----:B------:R-:W-:Y:S01]  /*3990*/  IMAD R123, R41, UR4, RZ ;  /* 0x00000004297b7c24 */ /* 0x000fe2000f8e02ff */
[C---:B------:R-:W-:Y:S02]  /*39a0*/  SEL R21, R3.reuse, R21, !P0 ;  /* 0x0000001503157207 */ /* 0x040fe40004000000 */
[----:B------:R-:W-:Y:S01]  /*39b0*/  SEL R22, R3, R22, !P0 ;  /* 0x0000001603167207 */ /* 0x000fe20004000000 */
[----:B------:R-:W-:Y:S01]  /*39c0*/  IMAD R61, R17, UR4, RZ ;  /* 0x00000004113d7c24 */ /* 0x000fe2000f8e02ff */
[----:B------:R-:W-:Y:S01]  /*39d0*/  SEL R23, R3, R23, !P0 ;  /* 0x0000001703177207 */ /* 0x000fe20004000000 */
[----:B------:R-:W-:Y:S01]  /*39e0*/  IMAD R69, R21, UR4, RZ ;  /* 0x0000000415457c24 */ /* 0x000fe2000f8e02ff */
[C---:B------:R-:W-:Y:S01]  /*39f0*/  SEL R24, R3.reuse, R24, !P0 ;  /* 0x0000001803187207 */ /* 0x040fe20004000000 */
        /* <DEDUP_REMOVED lines=75> */
[----:B------:R-:W-:Y:S01]  /*3eb0*/  SEL R94, R3, R94, !P0 ;  /* 0x0000005e035e7207 */ /* 0x000fe20004000000 */
[----:B------:R-:W-:Y:S01]  /*3ec0*/  IMAD R90, R90, UR4, RZ ;  /* 0x000000045a5a7c24 */ /* 0x000fe2000f8e02ff */
[----:B------:R-:W-:Y:S01]  /*3ed0*/  LEA.HI.X.SX32 R11, R47, UR11, 0x1, P2 ;  /* 0x0000000b2f0b7c11 */ /* 0x000fe200090f0eff */
[----:B------:R-:W-:Y:S01]  /*3ee0*/  IMAD R92, R92, UR4, RZ ;  /* 0x000000045c5c7c24 */ /* 0x000fe2000f8e02ff */
[----:B------:R-:W-:Y:S01]  /*3ef0*/  SEL R3, R3, R96, !P0 ;  /* 0x0000006003037207 */ /* 0x000fe20004000000 */
[----:B------:R-:W-:Y:S01]  /*3f00*/  IMAD R94, R94, UR4, RZ ;  /* 0x000000045e5e7c24 */ /* 0x000fe2000f8e02ff */
[----:B------:R-:W-:-:S02]  /*3f10*/  LEA R6, P5, R9, UR10, 0x1 ;  /* 0x0000000a09067c11 */ /* 0x000fc4000f8a08ff */
[----:B------:R-:W-:Y:S01]  /*3f20*/  LEA.HI.X.SX32 R47, R81, UR11, 0x1, P6 ;  /* 0x0000000b512f7c11 */ /* 0x000fe2000b0f0eff */
[----:B------:R-:W-:Y:S01]  /*3f30*/  IMAD R3, R3, UR4, RZ ;  /* 0x0000000403037c24 */ /* 0x000fe2000f8e02ff */
[----:B------:R-:W-:Y:S02]  /*3f40*/  LEA R8, P3, R45, UR10, 0x1 ;  /* 0x0000000a2d087c11 */ /* 0x000fe4000f8608ff */
[----:B------:R-:W-:Y:S02]  /*3f50*/  LEA R14, P0, R49, UR10, 0x1 ;  /* 0x0000000a310e7c11 */ /* 0x000fe4000f8008ff */
[----:B------:R-:W-:Y:S02]  /*3f60*/  LEA R16, P4, R51, UR10, 0x1 ;  /* 0x0000000a33107c11 */ /* 0x000fe4000f8808ff */
[----:B------:R-:W-:Y:S02]  /*3f70*/  LEA R110, P6, R109, UR10, 0x1 ;  /* 0x0000000a6d6e7c11 */ /* 0x000fe4000f8c08ff */
[----:B------:R-:W-:-:S02]  /*3f80*/  LEA R12, P1, R48, UR10, 0x1 ;  /* 0x0000000a300c7c11 */ /* 0x000fc4000f8208ff */
[----:B------:R-:W-:Y:S02]  /*3f90*/  LEA.HI.X.SX32 R7, R9, UR11, 0x1, P5 ;  /* 0x0000000b09077c11 */ /* 0x000fe4000a8f0eff */
[----:B------:R-:W-:Y:S02]  /*3fa0*/  LEA.HI.X.SX32 R9, R45, UR11, 0x1, P3 ;  /* 0x0000000b2d097c11 */ /* 0x000fe400098f0eff */
[----:B------:R-:W-:Y:S02]  /*3fb0*/  LEA.HI.X.SX32 R15, R49, UR11, 0x1, P0 ;  /* 0x0000000b310f7c11 */ /* 0x000fe400080f0eff */
[----:B------:R-:W-:Y:S02]  /*3fc0*/  LEA.HI.X.SX32 R17, R51, UR11, 0x1, P4 ;  /* 0x0000000b33117c11 */ /* 0x000fe4000a0f0eff */
[----:B------:R-:W-:Y:S02]  /*3fd0*/  LEA.HI.X.SX32 R109, R109, UR11, 0x1, P6 ;  /* 0x0000000b6d6d7c11 */ /* 0x000fe4000b0f0eff */
[----:B------:R-:W-:-:S02]  /*3fe0*/  LEA R20, P5, R55, UR10, 0x1 ;  /* 0x0000000a37147c11 */ /* 0x000fc4000f8a08ff */
[----:B------:R-:W-:Y:S02]  /*3ff0*/  LEA R22, P3, R57, UR10, 0x1 ;  /* 0x0000000a39167c11 */ /* 0x000fe4000f8608ff */
[----:B------:R-:W-:Y:S02]  /*4000*/  LEA.HI.X.SX32 R13, R48, UR11, 0x1, P1 ;  /* 0x0000000b300d7c11 */ /* 0x000fe400088f0eff */
[----:B------:R-:W-:Y:S02]  /*4010*/  LEA R28, P0, R63, UR10, 0x1 ;  /* 0x0000000a3f1c7c11 */ /* 0x000fe4000f8008ff */
[----:B------:R-:W-:Y:S02]  /*4020*/  LEA R30, P4, R65, UR10, 0x1 ;  /* 0x0000000a411e7c11 */ /* 0x000fe4000f8808ff */
[----:B------:R-:W-:Y:S02]  /*4030*/  LEA R124, P6, R123, UR10, 0x1 ;  /* 0x0000000a7b7c7c11 */ /* 0x000fe4000f8c08ff */
[----:B------:R-:W-:-:S02]  /*4040*/  LEA R24, P2, R59, UR10, 0x1 ;  /* 0x0000000a3b187c11 */ /* 0x000fc4000f8408ff */
[----:B------:R-:W-:Y:S02]  /*4050*/  LEA R26, P1, R61, UR10, 0x1 ;  /* 0x0000000a3d1a7c11 */ /* 0x000fe4000f8208ff */
[----:B------:R-:W-:Y:S02]  /*4060*/  LEA.HI.X.SX32 R21, R55, UR11, 0x1, P5 ;  /* 0x0000000b37157c11 */ /* 0x000fe4000a8f0eff */
[----:B------:R-:W-:Y:S02]  /*4070*/  LEA.HI.X.SX32 R23, R57, UR11, 0x1, P3 ;  /* 0x0000000b39177c11 */ /* 0x000fe400098f0eff */
[----:B------:R-:W-:Y:S02]  /*4080*/  LEA.HI.X.SX32 R29, R63, UR11, 0x1, P0 ;  /* 0x0000000b3f1d7c11 */ /* 0x000fe400080f0eff */
[----:B------:R-:W-:Y:S02]  /*4090*/  LEA.HI.X.SX32 R31, R65, UR11, 0x1, P4 ;  /* 0x0000000b411f7c11 */ /* 0x000fe4000a0f0eff */
[----:B------:R-:W-:-:S02]  /*40a0*/  LEA.HI.X.SX32 R123, R123, UR11, 0x1, P6 ;  /* 0x0000000b7b7b7c11 */ /* 0x000fc4000b0f0eff */
[----:B------:R-:W-:Y:S02]  /*40b0*/  LEA R34, P5, R69, UR10, 0x1 ;  /* 0x0000000a45227c11 */ /* 0x000fe4000f8a08ff */
[----:B------:R-:W-:Y:S02]  /*40c0*/  LEA R36, P3, R71, UR10, 0x1 ;  /* 0x0000000a47247c11 */ /* 0x000fe4000f8608ff */
[----:B------:R-:W-:Y:S02]  /*40d0*/  LEA.HI.X.SX32 R25, R59, UR11, 0x1, P2 ;  /* 0x0000000b3b197c11 */ /* 0x000fe400090f0eff */
[----:B------:R-:W-:Y:S02]  /*40e0*/  LEA.HI.X.SX32 R27, R61, UR11, 0x1, P1 ;  /* 0x0000000b3d1b7c11 */ /* 0x000fe400088f0eff */
[----:B------:R-:W-:Y:S02]  /*40f0*/  LEA R42, P0, R77, UR10, 0x1 ;  /* 0x0000000a4d2a7c11 */ /* 0x000fe4000f8008ff */
[----:B------:R-:W-:-:S02]  /*4100*/  LEA R44, P4, R79, UR10, 0x1 ;  /* 0x0000000a4f2c7c11 */ /* 0x000fc4000f8808ff */
[----:B------:R-:W-:Y:S02]  /*4110*/  LEA R138, P6, R56, UR10, 0x1 ;  /* 0x0000000a388a7c11 */ /* 0x000fe4000f8c08ff */
[----:B------:R-:W-:Y:S02]  /*4120*/  LEA R38, P2, R73, UR10, 0x1 ;  /* 0x0000000a49267c11 */ /* 0x000fe4000f8408ff */
[----:B------:R-:W-:Y:S02]  /*4130*/  LEA R40, P1, R75, UR10, 0x1 ;  /* 0x0000000a4b287c11 */ /* 0x000fe4000f8208ff */
[----:B------:R-:W-:Y:S02]  /*4140*/  LEA.HI.X.SX32 R35, R69, UR11, 0x1, P5 ;  /* 0x0000000b45237c11 */ /* 0x000fe4000a8f0eff */
[----:B------:R-:W-:Y:S02]  /*4150*/  LEA.HI.X.SX32 R37, R71, UR11, 0x1, P3 ;  /* 0x0000000b47257c11 */ /* 0x000fe400098f0eff */
[----:B------:R-:W-:-:S02]  /*4160*/  LEA.HI.X.SX32 R43, R77, UR11, 0x1, P0 ;  /* 0x0000000b4d2b7c11 */ /* 0x000fc400080f0eff */
[----:B------:R-:W-:Y:S02]  /*4170*/  LEA.HI.X.SX32 R45, R79, UR11, 0x1, P4 ;  /* 0x0000000b4f2d7c11 */ /* 0x000fe4000a0f0eff */
[----:B------:R-:W-:Y:S02]  /*4180*/  LEA.HI.X.SX32 R137, R56, UR11, 0x1, P6 ;  /* 0x0000000b38897c11 */ /* 0x000fe4000b0f0eff */
[----:B------:R-:W-:Y:S02]  /*4190*/  CS2R R56, SRZ ;  /* 0x0000000000387805 */ /* 0x000fe4000001ff00 */
[----:B------:R-:W-:Y:S02]  /*41a0*/  LEA R48, P5, R83, UR10, 0x1 ;  /* 0x0000000a53307c11 */ /* 0x000fe4000f8a08ff */
[----:B------:R-:W-:Y:S02]  /*41b0*/  LEA R100, P3, R85, UR10, 0x1 ;  /* 0x0000000a55647c11 */ /* 0x000fe4000f8608ff */
[----:B------:R-:W-:-:S02]  /*41c0*/  LEA.HI.X.SX32 R39, R73, UR11, 0x1, P2 ;  /* 0x0000000b49277c11 */ /* 0x000fc400090f0eff */
[----:B------:R-:W-:Y:S02]  /*41d0*/  LEA.HI.X.SX32 R41, R75, UR11, 0x1, P1 ;  /* 0x0000000b4b297c11 */ /* 0x000fe400088f0eff */
        /* <DEDUP_REMOVED lines=13> */
[----:B------:R-:W-:Y:S02]  /*42b0*/  LEA.HI.X.SX32 R103, R103, UR11, 0x1, P1 ;  /* 0x0000000b67677c11 */ /* 0x000fe400088f0eff */
[----:B------:R-:W-:Y:S02]  /*42c0*/  LEA R120, P0, R119, UR10, 0x1 ;  /* 0x0000000a77787c11 */ /* 0x000fe4000f8008ff */
[----:B------:R-:W-:Y:S02]  /*42d0*/  LEA R122, P4, R121, UR10, 0x1 ;  /* 0x0000000a797a7c11 */ /* 0x000fe4000f8808ff */
[----:B------:R-:W-:-:S02]  /*42e0*/  LEA R166, P6, R165, UR10, 0x1 ;  /* 0x0000000aa5a67c11 */ /* 0x000fc4000f8c08ff */
[----:B------:R-:W-:Y:S02]  /*42f0*/  LEA R116, P2, R115, UR10, 0x1 ;  /* 0x0000000a73747c11 */ /* 0x000fe4000f8408ff */
[----:B------:R-:W-:Y:S02]  /*4300*/  LEA R118, P1, R117, UR10, 0x1 ;  /* 0x0000000a75767c11 */ /* 0x000fe4000f8208ff */
[----:B------:R-:W-:Y:S02]  /*4310*/  LEA.HI.X.SX32 R111, R111, UR11, 0x1, P5 ;  /* 0x0000000b6f6f7c11 */ /* 0x000fe4000a8f0eff */
[----:B------:R-:W-:Y:S02]  /*4320*/  LEA.HI.X.SX32 R113, R113, UR11, 0x1, P3 ;  /* 0x0000000b71717c11 */ /* 0x000fe400098f0eff */
[----:B------:R-:W-:Y:S02]  /*4330*/  LEA.HI.X.SX32 R119, R119, UR11, 0x1, P0 ;  /* 0x0000000b77777c11 */ /* 0x000fe400080f0eff */
[----:B------:R-:W-:-:S02]  /*4340*/  LEA.HI.X.SX32 R121, R121, UR11, 0x1, P4 ;  /* 0x0000000b79797c11 */ /* 0x000fc4000a0f0eff */
[----:B------:R-:W-:Y:S02]  /*4350*/  LEA.HI.X.SX32 R165, R165, UR11, 0x1, P6 ;  /* 0x0000000ba5a57c11 */ /* 0x000fe4000b0f0eff */
[----:B------:R-:W-:Y:S02]  /*4360*/  LEA R126, P5, R125, UR10, 0x1 ;  /* 0x0000000a7d7e7c11 */ /* 0x000fe4000f8a08ff */
[----:B------:R-:W-:Y:S02]  /*4370*/  LEA R128, P3, R127, UR10, 0x1 ;  /* 0x0000000a7f807c11 */ /* 0x000fe4000f8608ff */
[----:B------:R-:W-:Y:S02]  /*4380*/  LEA.HI.X.SX32 R115, R115, UR11, 0x1, P2 ;  /* 0x0000000b73737c11 */ /* 0x000fe400090f0eff */
[----:B------:R-:W-:Y:S02]  /*4390*/  LEA.HI.X.SX32 R117, R117, UR11, 0x1, P1 ;  /* 0x0000000b75757c11 */ /* 0x000fe400088f0eff */
[----:B------:R-:W-:-:S02]  /*43a0*/  LEA R134, P0, R52, UR10, 0x1 ;  /* 0x0000000a34867c11 */ /* 0x000fc4000f8008ff */
[----:B------:R-:W-:Y:S02]  /*43b0*/  LEA R136, P4, R54, UR10, 0x1 ;  /* 0x0000000a36887c11 */ /* 0x000fe4000f8808ff */
[----:B------:R-:W-:Y:S02]  /*43c0*/  LEA R180, P6, R3, UR10, 0x1 ;  /* 0x0000000a03b47c11 */ /* 0x000fe4000f8c08ff */
[----:B------:R-:W-:Y:S02]  /*43d0*/  LEA R130, P2, R129, UR10, 0x1 ;  /* 0x0000000a81827c11 */ /* 0x000fe4000f8408ff */
[----:B------:R-:W-:Y:S02]  /*43e0*/  LEA R132, P1, R50, UR10, 0x1 ;  /* 0x0000000a32847c11 */ /* 0x000fe4000f8208ff */
[----:B------:R-:W-:Y:S02]  /*43f0*/  LEA.HI.X.SX32 R125, R125, UR11, 0x1, P5 ;  /* 0x0000000b7d7d7c11 */ /* 0x000fe4000a8f0eff */
[----:B------:R-:W-:-:S02]  /*4400*/  LEA.HI.X.SX32 R127, R127, UR11, 0x1, P3 ;  /* 0x0000000b7f7f7c11 */ /* 0x000fc400098f0eff */
[----:B------:R-:W-:Y:S02]  /*4410*/  LEA.HI.X.SX32 R133, R52, UR11, 0x1, P0 ;  /* 0x0000000b34857c11 */ /* 0x000fe400080f0eff */
[----:B------:R-:W-:Y:S02]  /*4420*/  CS2R R52, SRZ ;  /* 0x0000000000347805 */ /* 0x000fe4000001ff00 */
[----:B------:R-:W-:Y:S02]  /*4430*/  LEA.HI.X.SX32 R135, R54, UR11, 0x1, P4 ;  /* 0x0000000b36877c11 */ /* 0x000fe4000a0f0eff */
[----:B------:R-:W-:Y:S02]  /*4440*/  CS2R R54, SRZ ;  /* 0x0000000000367805 */ /* 0x000fe4000001ff00 */
[----:B------:R-:W-:Y:S02]  /*4450*/  LEA.HI.X.SX32 R179, R3, UR11, 0x1, P6 ;  /* 0x0000000b03b37c11 */ /* 0x000fe4000b0f0eff */
[----:B------:R-:W-:-:S02]  /*4460*/  LEA R140, P5, R58, UR10, 0x1 ;  /* 0x0000000a3a8c7c11 */ /* 0x000fc4000f8a08ff */
[----:B------:R-:W-:Y:S02]  /*4470*/  LEA R142, P3, R60, UR10, 0x1 ;  /* 0x0000000a3c8e7c11 */ /* 0x000fe4000f8608ff */
[----:B------:R-:W-:Y:S02]  /*4480*/  LEA.HI.X.SX32 R129, R129, UR11, 0x1, P2 ;  /* 0x0000000b81817c11 */ /* 0x000fe400090f0eff */
[----:B------:R-:W-:Y:S02]  /*4490*/  LEA.HI.X.SX32 R131, R50, UR11, 0x1, P1 ;  /* 0x0000000b32837c11 */ /* 0x000fe400088f0eff */
[----:B------:R-:W-:Y:S02]  /*44a0*/  LEA R148, P0, R66, UR10, 0x1 ;  /* 0x0000000a42947c11 */ /* 0x000fe4000f8008ff */
[----:B------:R-:W-:Y:S02]  /*44b0*/  LEA R150, P4, R68, UR10, 0x1 ;  /* 0x0000000a44967c11 */ /* 0x000fe4000f8808ff */
[C---:B------:R-:W-:Y:S01]  /*44c0*/  LOP3.LUT R3, R183.reuse, 0x7f, RZ, 0xc0, !PT ;  /* 0x0000007fb7037812 */ /* 0x040fe200078ec0ff */
[----:B------:R-:W-:Y:S01]  /*44d0*/  IMAD.SHL.U32 R183, R183, 0x20, RZ ;  /* 0x00000020b7b77824 */ /* 0x000fe200078e00ff */
[----:B------:R-:W-:-:S02]  /*44e0*/  LEA R144, P2, R62, UR10, 0x1 ;  /* 0x0000000a3e907c11 */ /* 0x000fc4000f8408ff */
[----:B------:R-:W-:Y:S01]  /*44f0*/  LEA R146, P1, R64, UR10, 0x1 ;  /* 0x0000000a40927c11 */ /* 0x000fe2000f8208ff */
[----:B-1----:R-:W-:Y:S01]  /*4500*/  IMAD R3, R3, R182, RZ ;  /* 0x000000b603037224 */ /* 0x002fe200078e02ff */
[----:B------:R-:W-:Y:S02]  /*4510*/  LEA.HI.X.SX32 R139, R58, UR11, 0x1, P5 ;  /* 0x0000000b3a8b7c11 */ /* 0x000fe4000a8f0eff */
[----:B------:R-:W-:Y:S02]  /*4520*/  CS2R R58, SRZ ;  /* 0x00000000003a7805 */ /* 0x000fe4000001ff00 */
[----:B------:R-:W-:Y:S01]  /*4530*/  LEA.HI.X.SX32 R141, R60, UR11, 0x1, P3 ;  /* 0x0000000b3c8d7c11 */ /* 0x000fe200098f0eff */
[----:B------:R-:W-:Y:S01]  /*4540*/  IMAD.SHL.U32 R182, R182, 0x80, RZ ;  /* 0x00000080b6b67824 */ /* 0x000fe200078e00ff */
        /* <DEDUP_REMOVED lines=20> */
[----:B------:R-:W-:Y:S02]  /*4690*/  SHF.R.S32.HI R50, RZ, 0x1f, R3 ;  /* 0x0000001fff327819 */ /* 0x000fe40000011403 */
[----:B------:R-:W-:Y:S02]  /*46a0*/  LEA R172, P2, R88, UR10, 0x1 ;  /* 0x0000000a58ac7c11 */ /* 0x000fe4000f8408ff */
[----:B------:R-:W-:Y:S02]  /*46b0*/  LEA R174, P1, R90, UR10, 0x1 ;  /* 0x0000000a5aae7c11 */ /* 0x000fe4000f8208ff */
[----:B------:R-:W-:Y:S02]  /*46c0*/  LEA.HI.X.SX32 R167, R84, UR11, 0x1, P5 ;  /* 0x0000000b54a77c11 */ /* 0x000fe4000a8f0eff */
[----:B------:R-:W-:Y:S02]  /*46d0*/  CS2R R84, SRZ ;  /* 0x0000000000547805 */ /* 0x000fe4000001ff00 */
[----:B------:R-:W-:-:S02]  /*46e0*/  LEA.HI.X.SX32 R169, R86, UR11, 0x1, P3 ;  /* 0x0000000b56a97c11 */ /* 0x000fc400098f0eff */
[----:B------:R-:W-:Y:S02]  /*46f0*/  CS2R R86, SRZ ;  /* 0x0000000000567805 */ /* 0x000fe4000001ff00 */
[----:B------:R-:W-:Y:S02]  /*4700*/  LEA.HI.X.SX32 R175, R92, UR11, 0x1, P0 ;  /* 0x0000000b5caf7c11 */ /* 0x000fe400080f0eff */
[----:B------:R-:W-:Y:S02]  /*4710*/  CS2R R92, SRZ ;  /* 0x00000000005c7805 */ /* 0x000fe4000001ff00 */
[----:B------:R-:W-:Y:S02]  /*4720*/  LEA.HI.X.SX32 R177, R94, UR11, 0x1, P4 ;  /* 0x0000000b5eb17c11 */ /* 0x000fe4000a0f0eff */
[----:B------:R-:W-:Y:S02]  /*4730*/  CS2R R94, SRZ ;  /* 0x00000000005e7805 */ /* 0x000fe4000001ff00 */
[C---:B------:R-:W-:Y:S01]  /*4740*/  SHF.L.U64.HI R50, R3.reuse, 0x1, R50 ;  /* 0x0000000103327819 */ /* 0x040fe20000010232 */
[----:B------:R-:W-:Y:S01]  /*4750*/  IMAD.SHL.U32 R3, R3, 0x2, RZ ;  /* 0x0000000203037824 */ /* 0x000fe200078e00ff */
[----:B------:R-:W-:-:S02]  /*4760*/  LEA.HI.X.SX32 R171, R88, UR11, 0x1, P2 ;  /* 0x0000000b58ab7c11 */ /* 0x000fc400090f0eff */
[----:B------:R-:W-:-:S07]  /*4770*/  LEA.HI.X.SX32 R173, R90, UR11, 0x1, P1 ;  /* 0x0000000b5aad7c11 */ /* 0x000fce00088f0eff */
.L_x_2:
[----:B------:R-:W0:Y:S01]  /*4780*/  S2R R96, SR_TID.X ;  /* 0x0000000000607919 */ /* 0x000e220000002100 */
[----:B------:R-:W-:Y:S01]  /*4790*/  PRMT R238, RZ, 0x7610, R238 ;  /* 0x00007610ffee7816 */ /* 0x000fe200000000ee */
[----:B------:R-:W-:Y:S01]  /*47a0*/  IMAD.WIDE R60, R199, 0x2, R204 ;  /* 0x00000002c73c7825 */ /* 0x000fe200078e02cc */
[----:B------:R-:W-:Y:S02]  /*47b0*/  PRMT R239, RZ, 0x7610, R239 ;  /* 0x00007610ffef7816 */ /* 0x000fe400000000ef */
[----:B0-----:R-:W-:-:S04]  /*47c0*/  SHF.R.U32.HI R72, RZ, 0x5, R96 ;  /* 0x00000005ff487819 */ /* 0x001fc80000011660 */
[----:B------:R-:W-:-:S04]  /*47d0*/  SGXT.U32 R72, R72, 0x3 ;  /* 0x000000034848781a */ /* 0x000fc80000000000 */
[C---:B------:R-:W-:Y:S02]  /*47e0*/  LOP3.LUT R62, R72.reuse, 0x8, RZ, 0xfc, !PT ;  /* 0x00000008483e7812 */ /* 0x040fe400078efcff */
[----:B------:R-:W-:Y:S02]  /*47f0*/  LOP3.LUT R63, R72, 0x10, RZ, 0xfc, !PT ;  /* 0x00000010483f7812 */ /* 0x000fe400078efcff */
[----:B------:R-:W-:Y:S02]  /*4800*/  ISETP.GE.AND P4, PT, R62, UR7, PT ;  /* 0x000000073e007c0c */ /* 0x000fe4000bf86270 */
[----:B------:R-:W-:Y:S02]  /*4810*/  ISETP.GE.AND P5, PT, R63, UR7, PT ;  /* 0x000000073f007c0c */ /* 0x000fe4000bfa6270 */
[C---:B------:R-:W-:Y:S02]  /*4820*/  LOP3.LUT R62, R72.reuse, 0x18, RZ, 0xfc, !PT ;  /* 0x00000018483e7812 */ /* 0x040fe400078efcff */
[----:B------:R-:W-:-:S02]  /*4830*/  LOP3.LUT R63, R72, 0x20, RZ, 0xfc, !PT ;  /* 0x00000020483f7812 */ /* 0x000fc400078efcff */
[----:B------:R-:W-:Y:S02]  /*4840*/  ISETP.GE.AND P1, PT, R62, UR7, PT ;  /* 0x000000073e007c0c */ /* 0x000fe4000bf26270 */
[----:B------:R-:W-:Y:S01]  /*4850*/  ISETP.GE.AND P3, PT, R63, UR7, PT ;  /* 0x000000073f007c0c */ /* 0x000fe2000bf66270 */
[----:B------:R-:W-:Y:S01]  /*4860*/  IMAD.WIDE R62, R184, 0x2, R204 ;  /* 0x00000002b83e7825 */ /* 0x000fe200078e02cc */
[----:B------:R-:W-:-:S04]  /*4870*/  ISETP.GE.AND P0, PT, R72, UR7, PT ;  /* 0x0000000748007c0c */ /* 0x000fc8000bf06270 */
[----:B------:R-:W2:Y:S01]  /*4880*/  @!P4 LDG.E.U16 R238, desc[UR8][R62.64] ;  /* 0x000000083eeec981 */ /* 0x000ea2000c1e1500 */
[----:B------:R-:W-:Y:S01]  /*4890*/  LOP3.LUT R64, R72, 0x28, RZ, 0xfc, !PT ;  /* 0x0000002848407812 */ /* 0x000fe200078efcff */
[----:B------:R-:W-:Y:S01]  /*48a0*/  IMAD.WIDE R68, R185, 0x2, R204 ;  /* 0x00000002b9447825 */ /* 0x000fe200078e02cc */
[----:B------:R-:W-:-:S06]  /*48b0*/  PRMT R240, RZ, 0x7610, R240 ;  /* 0x00007610fff07816 */ /* 0x000fcc00000000f0 */
[----:B------:R0:W3:Y:S01]  /*48c0*/  @!P0 LDG.E.U16 R239, desc[UR8][R60.64] ;  /* 0x000000083cef8981 */ /* 0x0000e2000c1e1500 */
[----:B------:R-:W-:Y:S01]  /*48d0*/  ISETP.GE.AND P0, PT, R64, UR7, PT ;  /* 0x0000000740007c0c */ /* 0x000fe2000bf06270 */
[--C-:B------:R-:W-:Y:S01]  /*48e0*/  IMAD.WIDE R66, R188, 0x2, R204.reuse ;  /* 0x00000002bc427825 */ /* 0x100fe200078e02cc */
[C---:B------:R-:W-:Y:S01]  /*48f0*/  LOP3.LUT R65, R72.reuse, 0x30, RZ, 0xfc, !PT ;  /* 0x0000003048417812 */ /* 0x040fe200078efcff */
[----:B------:R1:W4:Y:S01]  /*4900*/  @!P5 LDG.E.U16 R240, desc[UR8][R68.64] ;  /* 0x0000000844f0d981 */ /* 0x000322000c1e1500 */
[----:B------:R-:W-:Y:S01]  /*4910*/  LOP3.LUT R64, R72, 0x40, RZ, 0xfc, !PT ;  /* 0x0000004048407812 */ /* 0x000fe200078efcff */
[----:B------:R-:W-:Y:S01]  /*4920*/  IMAD.WIDE R70, R186, 0x2, R204 ;  /* 0x00000002ba467825 */ /* 0x000fe200078e02cc */
[----:B------:R-:W-:Y:S02]  /*4930*/  ISETP.GE.AND P2, PT, R65, UR7, PT ;  /* 0x0000000741007c0c */ /* 0x000fe4000bf46270 */
[----:B0-----:R-:W-:Y:S02]  /*4940*/  LOP3.LUT R60, R72, 0x38, RZ, 0xfc, !PT ;  /* 0x00000038483c7812 */ /* 0x001fe400078efcff */
[----:B------:R-:W-:-:S02]  /*4950*/  PRMT R252, RZ, 0x7610, R252 ;  /* 0x00007610fffc7816 */ /* 0x000fc400000000fc */
[----:B------:R-:W-:Y:S02]  /*4960*/  ISETP.GE.AND P6, PT, R60, UR7, PT ;  /* 0x000000073c007c0c */ /* 0x000fe4000bfc6270 */
[----:B------:R-:W-:Y:S02]  /*4970*/  PRMT R60, RZ, 0x7610, R60 ;  /* 0x00007610ff3c7816 */ /* 0x000fe4000000003c */
[----:B------:R-:W-:Y:S01]  /*4980*/  ISETP.GE.AND P5, PT, R64, UR7, PT ;  /* 0x0000000740007c0c */ /* 0x000fe2000bfa6270 */
[----:B------:R-:W-:Y:S01]  /*4990*/  IMAD.WIDE R64, R187, 0x2, R204 ;  /* 0x00000002bb407825 */ /* 0x000fe200078e02cc */
[----:B------:R-:W-:Y:S02]  /*49a0*/  PRMT R61, RZ, 0x7610, R61 ;  /* 0x00007610ff3d7816 */ /* 0x000fe4000000003d */
[----:B------:R-:W5:Y:S04]  /*49b0*/  @!P0 LDG.E.U16 R60, desc[UR8][R66.64] ;  /* 0x00000008423c8981 */ /* 0x000f68000c1e1500 */
[----:B------:R0:W5:Y:S04]  /*49c0*/  @!P3 LDG.E.U16 R252, desc[UR8][R64.64] ;  /* 0x0000000840fcb981 */ /* 0x000168000c1e1500 */
[----:B------:R0:W5:Y:S01]  /*49d0*/  @!P1 LDG.E.U16 R61, desc[UR8][R70.64] ;  /* 0x00000008463d9981 */ /* 0x000162000c1e1500 */
[----:B------:R-:W-:Y:S01]  /*49e0*/  PRMT R241, RZ, 0x7610, R241 ;  /* 0x00007610fff17816 */ /* 0x000fe200000000f1 */
[----:B-1----:R-:W-:Y:S01]  /*49f0*/  IMAD.WIDE R68, R190, 0x2, R204 ;  /* 0x00000002be447825 */ /* 0x002fe200078e02cc */
[----:B------:R-:W-:-:S02]  /*4a00*/  LOP3.LUT R62, R72, 0x58, RZ, 0xfc, !PT ;  /* 0x00000058483e7812 */ /* 0x000fc400078efcff */
[----:B0-----:R-:W-:Y:S02]  /*4a10*/  LOP3.LUT R64, R72, 0x70, RZ, 0xfc, !PT ;  /* 0x0000007048407812 */ /* 0x001fe400078efcff */
[----:B------:R-:W5:Y:S01]  /*4a20*/  @!P6 LDG.E.U16 R241, desc[UR8][R68.64] ;  /* 0x0000000844f1e981 */ /* 0x000f62000c1e1500 */
[----:B------:R-:W-:Y:S02]  /*4a30*/  ISETP.GE.AND P3, PT, R62, UR7, PT ;  /* 0x000000073e007c0c */ /* 0x000fe4000bf66270 */
[----:B------:R-:W-:Y:S01]  /*4a40*/  LOP3.LUT R70, R72, 0x60, RZ, 0xfc, !PT ;  /* 0x0000006048467812 */ /* 0x000fe200078efcff */
[----:B------:R-:W-:Y:S01]  /*4a50*/  IMAD.WIDE R62, R189, 0x2, R204 ;  /* 0x00000002bd3e7825 */ /* 0x000fe200078e02cc */
[----:B------:R-:W-:Y:S02]  /*4a60*/  PRMT R202, RZ, 0x7610, R202 ;  /* 0x00007610ffca7816 */ /* 0x000fe400000000ca */
[----:B------:R-:W-:Y:S01]  /*4a70*/  ISETP.GE.AND P6, PT, R64, UR7, PT ;  /* 0x0000000740007c0c */ /* 0x000fe2000bfc6270 */
[----:B------:R-:W-:Y:S01]  /*4a80*/  IMAD.WIDE R64, R191, 0x2, R204 ;  /* 0x00000002bf407825 */ /* 0x000fe200078e02cc */
[----:B------:R-:W-:-:S02]  /*4a90*/  PRMT R242, RZ, 0x7610, R242 ;  /* 0x00007610fff27816 */ /* 0x000fc400000000f2 */
[----:B------:R-:W-:Y:S01]  /*4aa0*/  ISETP.GE.AND P0, PT, R70, UR7, PT ;  /* 0x0000000746007c0c */ /* 0x000fe2000bf06270 */
[----:B------:R0:W5:Y:S01]  /*4ab0*/  @!P2 LDG.E.U16 R202, desc[UR8][R62.64] ;  /* 0x000000083ecaa981 */ /* 0x000162000c1e1500 */
[C---:B------:R-:W-:Y:S02]  /*4ac0*/  LOP3.LUT R73, R72.reuse, 0x48, RZ, 0xfc, !PT ;  /* 0x0000004848497812 */ /* 0x040fe400078efcff */
[C---:B------:R-:W-:Y:S01]  /*4ad0*/  LOP3.LUT R74, R72.reuse, 0x50, RZ, 0xfc, !PT ;  /* 0x00000050484a7812 */ /* 0x040fe200078efcff */
[----:B------:R1:W5:Y:S01]  /*4ae0*/  @!P5 LDG.E.U16 R242, desc[UR8][R64.64] ;  /* 0x0000000840f2d981 */ /* 0x000362000c1e1500 */
[C---:B------:R-:W-:Y:S02]  /*4af0*/  LOP3.LUT R71, R72.reuse, 0x68, RZ, 0xfc, !PT ;  /* 0x0000006848477812 */ /* 0x040fe400078efcff */
[----:B------:R-:W-:Y:S02]  /*4b00*/  LOP3.LUT R70, R72, 0x78, RZ, 0xfc, !PT ;  /* 0x0000007848467812 */ /* 0x000fe400078efcff */
[----:B------:R-:W-:-:S02]  /*4b10*/  ISETP.GE.AND P1, PT, R73, UR7, PT ;  /* 0x0000000749007c0c */ /* 0x000fc4000bf26270 */
[----:B------:R-:W-:Y:S02]  /*4b20*/  ISETP.GE.AND P4, PT, R74, UR7, PT ;  /* 0x000000074a007c0c */ /* 0x000fe4000bf86270 */
[----:B------:R-:W-:Y:S02]  /*4b30*/  ISETP.GE.AND P2, PT, R71, UR7, PT ;  /* 0x0000000747007c0c */ /* 0x000fe4000bf46270 */
[----:B------:R-:W-:Y:S01]  /*4b40*/  ISETP.GE.AND P5, PT, R70, UR7, PT ;  /* 0x0000000746007c0c */ /* 0x000fe2000bfa6270 */
[----:B------:R-:W-:Y:S01]  /*4b50*/  IMAD.WIDE R66, R192, 0x2, R204 ;  /* 0x00000002c0427825 */ /* 0x000fe200078e02cc */
[----:B------:R-:W-:Y:S02]  /*4b60*/  PRMT R243, RZ, 0x7610, R243 ;  /* 0x00007610fff37816 */ /* 0x000fe400000000f3 */
[----:B------:R-:W-:Y:S01]  /*4b70*/  PRMT R244, RZ, 0x7610, R244 ;  /* 0x00007610fff47816 */ /* 0x000fe200000000f4 */
[----:B------:R-:W-:Y:S01]  /*4b80*/  IMAD.WIDE R72, R193, 0x2, R204 ;  /* 0x00000002c1487825 */ /* 0x000fe200078e02cc */
[----:B------:R-:W-:-:S02]  /*4b90*/  PRMT R245, RZ, 0x7610, R245 ;  /* 0x00007610fff57816 */ /* 0x000fc400000000f5 */
[----:B------:R-:W-:Y:S01]  /*4ba0*/  PRMT R246, RZ, 0x7610, R246 ;  /* 0x00007610fff67816 */ /* 0x000fe200000000f6 */
[----:B------:R-:W-:Y:S01]  /*4bb0*/  IMAD.WIDE R74, R194, 0x2, R204 ;  /* 0x00000002c24a7825 */ /* 0x000fe200078e02cc */
[----:B------:R-:W-:Y:S01]  /*4bc0*/  PRMT R247, RZ, 0x7610, R247 ;  /* 0x00007610fff77816 */ /* 0x000fe200000000f7 */
[----:B------:R-:W5:Y:S01]  /*4bd0*/  @!P1 LDG.E.U16 R243, desc[UR8][R66.64] ;  /* 0x0000000842f39981 */ /* 0x000f62000c1e1500 */
[----:B------:R-:W-:Y:S01]  /*4be0*/  PRMT R248, RZ, 0x7610, R248 ;  /* 0x00007610fff87816 */ /* 0x000fe200000000f8 */
[----:B0-----:R-:W-:Y:S01]  /*4bf0*/  IMAD.WIDE R62, R195, 0x2, R204 ;  /* 0x00000002c33e7825 */ /* 0x001fe200078e02cc */
[----:B------:R-:W-:Y:S01]  /*4c00*/  PRMT R249, RZ, 0x7610, R249 ;  /* 0x00007610fff97816 */ /* 0x000fe200000000f9 */
[----:B------:R0:W5:Y:S02]  /*4c10*/  @!P4 LDG.E.U16 R244, desc[UR8][R72.64] ;  /* 0x0000000848f4c981 */ /* 0x000164000c1e1500 */
[--C-:B-1----:R-:W-:Y:S02]  /*4c20*/  IMAD.WIDE R64, R196, 0x2, R204.reuse ;  /* 0x00000002c4407825 */ /* 0x102fe400078e02cc */
[----:B------:R1:W5:Y:S02]  /*4c30*/  @!P3 LDG.E.U16 R245, desc[UR8][R74.64] ;  /* 0x000000084af5b981 */ /* 0x000364000c1e1500 */
[----:B------:R-:W-:-:S02]  /*4c40*/  IMAD.WIDE R68, R197, 0x2, R204 ;  /* 0x00000002c5447825 */ /* 0x000fc400078e02cc */
[----:B------:R-:W5:Y:S02]  /*4c50*/  @!P0 LDG.E.U16 R246, desc[UR8][R62.64] ;  /* 0x000000083ef68981 */ /* 0x000f64000c1e1500 */
[----:B------:R-:W-:Y:S02]  /*4c60*/  IMAD.WIDE R70, R198, 0x2, R204 ;  /* 0x00000002c6467825 */ /* 0x000fe400078e02cc */
[----:B------:R1:W5:Y:S04]  /*4c70*/  @!P2 LDG.E.U16 R247, desc[UR8][R64.64] ;  /* 0x0000000840f7a981 */ /* 0x000368000c1e1500 */
[----:B------:R-:W5:Y:S04]  /*4c80*/  @!P6 LDG.E.U16 R248, desc[UR8][R68.64] ;  /* 0x0000000844f8e981 */ /* 0x000f68000c1e1500 */
[----:B------:R1:W5:Y:S01]  /*4c90*/  @!P5 LDG.E.U16 R249, desc[UR8][R70.64] ;  /* 0x0000000846f9d981 */ /* 0x000362000c1e1500 */
[----:B------:R-:W-:-:S02]  /*4ca0*/  LOP3.LUT R250, R96, 0x7f, RZ, 0xc0, !PT ;  /* 0x0000007f60fa7812 */ /* 0x000fc400078ec0ff */
[-C--:B------:R-:W-:Y:S02]  /*4cb0*/  IADD3 RZ, P0, R106, R3.reuse, RZ ;  /* 0x000000036aff7210 */ /* 0x080fe40007f1e0ff */
[----:B------:R-:W-:Y:S02]  /*4cc0*/  ISETP.GE.AND P1, PT, R250, UR7, PT ;  /* 0x00000007fa007c0c */ /* 0x000fe4000bf26270 */
[-C--:B------:R-:W-:Y:S01]  /*4cd0*/  IADD3 RZ, P2, R108, R3.reuse, RZ ;  /* 0x000000036cff7210 */ /* 0x080fe20007f5e0ff */
[--C-:B0-----:R-:W-:Y:S01]  /*4ce0*/  IMAD.X R73, R105, 0x1, R50.reuse, P0 ;  /* 0x0000000169497824 */ /* 0x101fe200000e0632 */
[-C--:B------:R-:W-:Y:S02]  /*4cf0*/  IADD3 RZ, P3, R104, R3.reuse, RZ ;  /* 0x0000000368ff7210 */ /* 0x080fe40007f7e0ff */
[-C--:B------:R-:W-:Y:S01]  /*4d00*/  IADD3 RZ, P0, R100, R3.reuse, RZ ;  /* 0x0000000364ff7210 */ /* 0x080fe20007f1e0ff */
[----:B-1----:R-:W-:Y:S01]  /*4d10*/  IMAD.X R75, R107, 0x1, R50, P2 ;  /* 0x000000016b4b7824 */ /* 0x002fe200010e0632 */
[----:B------:R-:W-:Y:S01]  /*4d20*/  PRMT R206, RZ, 0x7610, R206 ;  /* 0x00007610ffce7816 */ /* 0x000fe200000000ce */
[----:B------:R-:W-:Y:S01]  /*4d30*/  IMAD.IADD R64, R104, 0x1, R3 ;  /* 0x0000000168407824 */ /* 0x000fe200078e0203 */
[-C--:B------:R-:W-:Y:S01]  /*4d40*/  IADD3 RZ, P2, R102, R3.reuse, RZ ;  /* 0x0000000366ff7210 */ /* 0x080fe20007f5e0ff */
[--C-:B------:R-:W-:Y:S01]  /*4d50*/  IMAD.X R65, R103, 0x1, R50.reuse, P3 ;  /* 0x0000000167417824 */ /* 0x100fe200018e0632 */
[----:B------:R-:W-:Y:S01]  /*4d60*/  BAR.SYNC.DEFER_BLOCKING 0x0 ;  /* 0x0000000000007b1d */ /* 0x000fe20000010000 */
[----:B------:R-:W-:Y:S01]  /*4d70*/  IMAD.X R63, R51, 0x1, R50, P0 ;  /* 0x00000001333f7824 */ /* 0x000fe200000e0632 */
[----:B------:R-:W-:-:S02]  /*4d80*/  IADD3 RZ, P3, R48, R3, RZ ;  /* 0x0000000330ff7210 */ /* 0x000fc40007f7e0ff */
[-C--:B------:R-:W-:Y:S01]  /*4d90*/  IADD3 RZ, P0, R44, R3.reuse, RZ ;  /* 0x000000032cff7210 */ /* 0x080fe20007f1e0ff */
[--C-:B------:R-:W-:Y:S01]  /*4da0*/  IMAD.IADD R74, R108, 0x1, R3.reuse ;  /* 0x000000016c4a7824 */ /* 0x100fe200078e0203 */
[----:B------:R-:W-:Y:S01]  /*4db0*/  PRMT R66, RZ, 0x7610, R66 ;  /* 0x00007610ff427816 */ /* 0x000fe20000000042 */
[--C-:B------:R-:W-:Y:S01]  /*4dc0*/  IMAD.IADD R72, R106, 0x1, R3.reuse ;  /* 0x000000016a487824 */ /* 0x100fe200078e0203 */
[----:B------:R-:W-:Y:S01]  /*4dd0*/  PRMT R222, RZ, 0x7610, R222 ;  /* 0x00007610ffde7816 */ /* 0x000fe200000000de */
[----:B------:R-:W-:Y:S01]  /*4de0*/  IMAD.IADD R62, R100, 0x1, R3 ;  /* 0x00000001643e7824 */ /* 0x000fe200078e0203 */
[----:B------:R-:W-:Y:S01]  /*4df0*/  PRMT R81, RZ, 0x7610, R81 ;  /* 0x00007610ff517816 */ /* 0x000fe20000000051 */
[--C-:B------:R-:W-:Y:S01]  /*4e00*/  IMAD.X R71, R101, 0x1, R50.reuse, P2 ;  /* 0x0000000165477824 */ /* 0x100fe200010e0632 */
[----:B------:R-:W-:Y:S01]  /*4e10*/  PRMT R221, RZ, 0x7610, R221 ;  /* 0x00007610ffdd7816 */ /* 0x000fe200000000dd */
[--C-:B------:R-:W-:Y:S01]  /*4e20*/  IMAD.IADD R68, R48, 0x1, R3.reuse ;  /* 0x0000000130447824 */ /* 0x100fe200078e0203 */
[-C--:B------:R-:W-:Y:S01]  /*4e30*/  IADD3 RZ, P2, R46, R3.reuse, RZ ;  /* 0x000000032eff7210 */ /* 0x080fe20007f5e0ff */
[----:B------:R-:W-:Y:S01]  /*4e40*/  IMAD.X R69, R49, 0x1, R50, P3 ;  /* 0x0000000131457824 */ /* 0x000fe200018e0632 */
[----:B------:R-:W-:Y:S01]  /*4e50*/  IADD3 RZ, P3, R42, R3, RZ ;  /* 0x000000032aff7210 */ /* 0x000fe20007f7e0ff */
[----:B------:R-:W-:Y:S01]  /*4e60*/  IMAD.IADD R70, R102, 0x1, R3 ;  /* 0x0000000166467824 */ /* 0x000fe200078e0203 */
[----:B------:R-:W-:Y:S01]  /*4e70*/  PRMT R76, RZ, 0x7610, R76 ;  /* 0x00007610ff4c7816 */ /* 0x000fe2000000004c */
[----:B------:R0:W5:Y:S01]  /*4e80*/  @!P1 LDG.E.U16 R206, desc[UR8][R64.64] ;  /* 0x0000000840ce9981 */ /* 0x000162000c1e1500 */
[----:B------:R-:W-:-:S03]  /*4e90*/  PRMT R235, RZ, 0x7610, R235 ;  /* 0x00007610ffeb7816 */ /* 0x000fc600000000eb */
[----:B------:R1:W5:Y:S04]  /*4ea0*/  @!P1 LDG.E.U16 R66, desc[UR8][R74.64] ;  /* 0x000000084a429981 */ /* 0x000368000c1e1500 */
[----:B------:R1:W5:Y:S01]  /*4eb0*/  @!P1 LDG.E.U16 R222, desc[UR8][R72.64] ;  /* 0x0000000848de9981 */ /* 0x000362000c1e1500 */
[----:B0-----:R-:W-:Y:S01]  /*4ec0*/  IMAD.X R65, R45, 0x1, R50, P0 ;  /* 0x000000012d417824 */ /* 0x001fe200000e0632 */
[----:B------:R-:W-:Y:S02]  /*4ed0*/  IADD3 RZ, P0, R38, R3, RZ ;  /* 0x0000000326ff7210 */ /* 0x000fe40007f1e0ff */
[----:B------:R0:W5:Y:S01]  /*4ee0*/  @!P1 LDG.E.U16 R81, desc[UR8][R62.64] ;  /* 0x000000083e519981 */ /* 0x000162000c1e1500 */
[----:B------:R-:W-:Y:S01]  /*4ef0*/  IMAD.IADD R64, R44, 0x1, R3 ;  /* 0x000000012c407824 */ /* 0x000fe200078e0203 */
[----:B-1----:R-:W-:-:S02]  /*4f00*/  PRMT R75, RZ, 0x7610, R75 ;  /* 0x00007610ff4b7816 */ /* 0x002fc4000000004b */
[----:B------:R1:W5:Y:S01]  /*4f10*/  @!P1 LDG.E.U16 R221, desc[UR8][R68.64] ;  /* 0x0000000844dd9981 */ /* 0x000362000c1e1500 */
[--C-:B------:R-:W-:Y:S01]  /*4f20*/  IMAD.X R73, R47, 0x1, R50.reuse, P2 ;  /* 0x000000012f497824 */ /* 0x100fe200010e0632 */
[-C--:B------:R-:W-:Y:S02]  /*4f30*/  IADD3 RZ, P2, R40, R3.reuse, RZ ;  /* 0x0000000328ff7210 */ /* 0x080fe40007f5e0ff */
[----:B------:R1:W5:Y:S01]  /*4f40*/  @!P1 LDG.E.U16 R76, desc[UR8][R70.64] ;  /* 0x00000008464c9981 */ /* 0x000362000c1e1500 */
[--C-:B0-----:R-:W-:Y:S02]  /*4f50*/  IMAD.IADD R62, R42, 0x1, R3.reuse ;  /* 0x000000012a3e7824 */ /* 0x101fe400078e0203 */
[--C-:B------:R-:W-:Y:S01]  /*4f60*/  IMAD.X R63, R43, 0x1, R50.reuse, P3 ;  /* 0x000000012b3f7824 */ /* 0x100fe200018e0632 */
[-C--:B------:R-:W-:Y:S01]  /*4f70*/  IADD3 RZ, P3, R36, R3.reuse, RZ ;  /* 0x0000000324ff7210 */ /* 0x080fe20007f7e0ff */
[----:B-1----:R-:W-:Y:S01]  /*4f80*/  IMAD.X R69, R39, 0x1, R50, P0 ;  /* 0x0000000127457824 */ /* 0x002fe200000e0632 */
[-C--:B------:R-:W-:Y:S01]  /*4f90*/  IADD3 RZ, P0, R32, R3.reuse, RZ ;  /* 0x0000000320ff7210 */ /* 0x080fe20007f1e0ff */
[----:B------:R0:W5:Y:S01]  /*4fa0*/  @!P1 LDG.E.U16 R75, desc[UR8][R64.64] ;  /* 0x00000008404b9981 */ /* 0x000162000c1e1500 */
[----:B------:R-:W-:Y:S01]  /*4fb0*/  PRMT R220, RZ, 0x7610, R220 ;  /* 0x00007610ffdc7816 */ /* 0x000fe200000000dc */
[--C-:B------:R-:W-:Y:S01]  /*4fc0*/  IMAD.IADD R70, R40, 0x1, R3.reuse ;  /* 0x0000000128467824 */ /* 0x100fe200078e0203 */
[----:B------:R-:W-:Y:S01]  /*4fd0*/  PRMT R74, RZ, 0x7610, R74 ;  /* 0x00007610ff4a7816 */ /* 0x000fe2000000004a */
[----:B------:R1:W5:Y:S01]  /*4fe0*/  @!P1 LDG.E.U16 R235, desc[UR8][R62.64] ;  /* 0x000000083eeb9981 */ /* 0x000362000c1e1500 */
[----:B------:R-:W-:Y:S01]  /*4ff0*/  IMAD.X R71, R41, 0x1, R50, P2 ;  /* 0x0000000129477824 */ /* 0x000fe200010e0632 */
[----:B------:R-:W-:Y:S01]  /*5000*/  IADD3 RZ, P2, R34, R3, RZ ;  /* 0x0000000322ff7210 */ /* 0x000fe20007f5e0ff */
[----:B0-----:R-:W-:-:S03]  /*5010*/  IMAD.IADD R64, R36, 0x1, R3 ;  /* 0x0000000124407824 */ /* 0x001fc600078e0203 */
[----:B------:R0:W5:Y:S01]  /*5020*/  @!P1 LDG.E.U16 R220, desc[UR8][R70.64] ;  /* 0x0000000846dc9981 */ /* 0x000162000c1e1500 */
[--C-:B------:R-:W-:Y:S01]  /*5030*/  IMAD.X R65, R37, 0x1, R50.reuse, P3 ;  /* 0x0000000125417824 */ /* 0x100fe200018e0632 */
[-C--:B------:R-:W-:Y:S01]  /*5040*/  IADD3 RZ, P3, R30, R3.reuse, RZ ;  /* 0x000000031eff7210 */ /* 0x080fe20007f7e0ff */
[----:B-1----:R-:W-:Y:S01]  /*5050*/  IMAD.X R63, R33, 0x1, R50, P0 ;  /* 0x00000001213f7824 */ /* 0x002fe200000e0632 */
[----:B------:R-:W-:Y:S01]  /*5060*/  IADD3 RZ, P0, R26, R3, RZ ;  /* 0x000000031aff7210 */ /* 0x000fe20007f1e0ff */
[----:B------:R-:W-:Y:S01]  /*5070*/  IMAD.IADD R78, R34, 0x1, R3 ;  /* 0x00000001224e7824 */ /* 0x000fe200078e0203 */
[----:B------:R-:W-:Y:S01]  /*5080*/  PRMT R234, RZ, 0x7610, R234 ;  /* 0x00007610ffea7816 */ /* 0x000fe200000000ea */
[----:B------:R1:W5:Y:S01]  /*5090*/  @!P1 LDG.E.U16 R74, desc[UR8][R64.64] ;  /* 0x00000008404a9981 */ /* 0x000362000c1e1500 */
[----:B------:R-:W-:Y:S01]  /*50a0*/  PRMT R219, RZ, 0x7610, R219 ;  /* 0x00007610ffdb7816 */ /* 0x000fe200000000db */
[----:B------:R-:W-:Y:S01]  /*50b0*/  IMAD.IADD R62, R32, 0x1, R3 ;  /* 0x00000001203e7824 */ /* 0x000fe200078e0203 */
[----:B------:R-:W-:Y:S01]  /*50c0*/  PRMT R201, RZ, 0x7610, R201 ;  /* 0x00007610ffc97816 */ /* 0x000fe200000000c9 */
[----:B------:R-:W-:-:S02]  /*50d0*/  IMAD.X R79, R35, 0x1, R50, P2 ;  /* 0x00000001234f7824 */ /* 0x000fc400010e0632 */
[--C-:B0-----:R-:W-:Y:S01]  /*50e0*/  IMAD.X R71, R31, 0x1, R50.reuse, P3 ;  /* 0x000000011f477824 */ /* 0x101fe200018e0632 */
[-C--:B------:R-:W-:Y:S01]  /*50f0*/  IADD3 RZ, P3, R24, R3.reuse, RZ ;  /* 0x0000000318ff7210 */ /* 0x080fe20007f7e0ff */
[--C-:B------:R-:W-:Y:S02]  /*5100*/  IMAD.IADD R68, R38, 0x1, R3.reuse ;  /* 0x0000000126447824 */ /* 0x100fe400078e0203 */
[----:B-1----:R-:W-:Y:S01]  /*5110*/  IMAD.X R65, R27, 0x1, R50, P0 ;  /* 0x000000011b417824 */ /* 0x002fe200000e0632 */
[-C--:B------:R-:W-:Y:S01]  /*5120*/  IADD3 RZ, P0, R20, R3.reuse, RZ ;  /* 0x0000000314ff7210 */ /* 0x080fe20007f1e0ff */
[----:B------:R0:W5:Y:S01]  /*5130*/  @!P1 LDG.E.U16 R234, desc[UR8][R78.64] ;  /* 0x000000084eea9981 */ /* 0x000162000c1e1500 */
[-C--:B------:R-:W-:Y:S01]  /*5140*/  IADD3 RZ, P2, R28, R3.reuse, RZ ;  /* 0x000000031cff7210 */ /* 0x080fe20007f5e0ff */
[----:B------:R-:W-:Y:S01]  /*5150*/  IMAD.IADD R72, R46, 0x1, R3 ;  /* 0x000000012e487824 */ /* 0x000fe200078e0203 */
[----:B------:R-:W-:Y:S01]  /*5160*/  PRMT R203, RZ, 0x7610, R203 ;  /* 0x00007610ffcb7816 */ /* 0x000fe200000000cb */
[----:B------:R1:W5:Y:S01]  /*5170*/  @!P1 LDG.E.U16 R219, desc[UR8][R62.64] ;  /* 0x000000083edb9981 */ /* 0x000362000c1e1500 */
[----:B------:R-:W-:Y:S01]  /*5180*/  PRMT R233, RZ, 0x7610, R233 ;  /* 0x00007610ffe97816 */ /* 0x000fe200000000e9 */
[----:B------:R-:W-:Y:S01]  /*5190*/  IMAD.IADD R64, R26, 0x1, R3 ;  /* 0x000000011a407824 */ /* 0x000fe200078e0203 */
[----:B------:R-:W-:Y:S01]  /*51a0*/  PRMT R218, RZ, 0x7610, R218 ;  /* 0x00007610ffda7816 */ /* 0x000fe200000000da */
[----:B------:R1:W5:Y:S01]  /*51b0*/  @!P1 LDG.E.U16 R201, desc[UR8][R68.64] ;  /* 0x0000000844c99981 */ /* 0x000362000c1e1500 */
[----:B0-----:R-:W-:Y:S01]  /*51c0*/  IMAD.X R79, R21, 0x1, R50, P0 ;  /* 0x00000001154f7824 */ /* 0x001fe200000e0632 */
[----:B------:R-:W-:-:S02]  /*51d0*/  IADD3 RZ, P0, R14, R3, RZ ;  /* 0x000000030eff7210 */ /* 0x000fc40007f1e0ff */
[----:B------:R0:W5:Y:S01]  /*51e0*/  @!P1 LDG.E.U16 R203, desc[UR8][R72.64] ;  /* 0x0000000848cb9981 */ /* 0x000162000c1e1500 */
[----:B-1----:R-:W-:Y:S02]  /*51f0*/  IMAD.IADD R62, R24, 0x1, R3 ;  /* 0x00000001183e7824 */ /* 0x002fe400078e0203 */
[--C-:B------:R-:W-:Y:S01]  /*5200*/  IMAD.X R63, R25, 0x1, R50.reuse, P3 ;  /* 0x00000001193f7824 */ /* 0x100fe200018e0632 */
[-C--:B------:R-:W-:Y:S01]  /*5210*/  IADD3 RZ, P3, R18, R3.reuse, RZ ;  /* 0x0000000312ff7210 */ /* 0x080fe20007f7e0ff */
[----:B------:R-:W-:Y:S01]  /*5220*/  IMAD.X R69, R29, 0x1, R50, P2 ;  /* 0x000000011d457824 */ /* 0x000fe200010e0632 */
[----:B------:R-:W-:Y:S01]  /*5230*/  IADD3 RZ, P2, R22, R3, RZ ;  /* 0x0000000316ff7210 */ /* 0x000fe20007f5e0ff */
[----:B------:R1:W5:Y:S01]  /*5240*/  @!P1 LDG.E.U16 R233, desc[UR8][R64.64] ;  /* 0x0000000840e99981 */ /* 0x000362000c1e1500 */
[----:B------:R-:W-:Y:S01]  /*5250*/  PRMT R99, RZ, 0x7610, R99 ;  /* 0x00007610ff637816 */ /* 0x000fe20000000063 */
[----:B------:R-:W-:Y:S01]  /*5260*/  IMAD.IADD R70, R30, 0x1, R3 ;  /* 0x000000011e467824 */ /* 0x000fe200078e0203 */
[----:B------:R-:W-:Y:S01]  /*5270*/  PRMT R232, RZ, 0x7610, R232 ;  /* 0x00007610ffe87816 */ /* 0x000fe200000000e8 */
[----:B------:R1:W5:Y:S01]  /*5280*/  @!P1 LDG.E.U16 R218, desc[UR8][R62.64] ;  /* 0x000000083eda9981 */ /* 0x000362000c1e1500 */
[----:B0-----:R-:W-:Y:S01]  /*5290*/  PRMT R73, RZ, 0x7610, R73 ;  /* 0x00007610ff497816 */ /* 0x001fe20000000049 */
[--C-:B------:R-:W-:Y:S01]  /*52a0*/  IMAD.IADD R68, R28, 0x1, R3.reuse ;  /* 0x000000011c447824 */ /* 0x100fe200078e0203 */
[----:B------:R-:W-:Y:S01]  /*52b0*/  PRMT R98, RZ, 0x7610, R98 ;  /* 0x00007610ff627816 */ /* 0x000fe20000000062 */
[--C-:B------:R-:W-:Y:S01]  /*52c0*/  IMAD.IADD R82, R22, 0x1, R3.reuse ;  /* 0x0000000116527824 */ /* 0x100fe200078e0203 */
[----:B------:R0:W5:Y:S01]  /*52d0*/  @!P1 LDG.E.U16 R99, desc[UR8][R70.64] ;  /* 0x0000000846639981 */ /* 0x000162000c1e1500 */
[----:B-1----:R-:W-:-:S02]  /*52e0*/  IMAD.IADD R64, R18, 0x1, R3 ;  /* 0x0000000112407824 */ /* 0x002fc400078e0203 */
[--C-:B------:R-:W-:Y:S02]  /*52f0*/  IMAD.X R65, R19, 0x1, R50.reuse, P3 ;  /* 0x0000000113417824 */ /* 0x100fe400018e0632 */
[--C-:B------:R-:W-:Y:S01]  /*5300*/  IMAD.X R63, R15, 0x1, R50.reuse, P0 ;  /* 0x000000010f3f7824 */ /* 0x100fe200000e0632 */
[-C--:B------:R-:W-:Y:S01]  /*5310*/  IADD3 RZ, P0, R8, R3.reuse, RZ ;  /* 0x0000000308ff7210 */ /* 0x080fe20007f1e0ff */
[----:B------:R-:W-:Y:S01]  /*5320*/  IMAD.X R83, R23, 0x1, R50, P2 ;  /* 0x0000000117537824 */ /* 0x000fe200010e0632 */
[-C--:B------:R-:W-:Y:S01]  /*5330*/  IADD3 RZ, P2, R16, R3.reuse, RZ ;  /* 0x0000000310ff7210 */ /* 0x080fe20007f5e0ff */
[----:B------:R1:W5:Y:S01]  /*5340*/  @!P1 LDG.E.U16 R232, desc[UR8][R64.64] ;  /* 0x0000000840e89981 */ /* 0x000362000c1e1500 */
[----:B------:R-:W-:Y:S01]  /*5350*/  IADD3 RZ, P3, R12, R3, RZ ;  /* 0x000000030cff7210 */ /* 0x000fe20007f7e0ff */
[----:B------:R-:W-:Y:S01]  /*5360*/  IMAD.IADD R78, R20, 0x1, R3 ;  /* 0x00000001144e7824 */ /* 0x000fe200078e0203 */
[----:B0-----:R-:W-:Y:S01]  /*5370*/  PRMT R71, RZ, 0x7610, R71 ;  /* 0x00007610ff477816 */ /* 0x001fe20000000047 */
[----:B------:R0:W5:Y:S01]  /*5380*/  @!P1 LDG.E.U16 R73, desc[UR8][R68.64] ;  /* 0x0000000844499981 */ /* 0x000162000c1e1500 */
[----:B------:R-:W-:-:S03]  /*5390*/  PRMT R70, RZ, 0x7610, R70 ;  /* 0x00007610ff467816 */ /* 0x000fc60000000046 */
[----:B------:R0:W5:Y:S01]  /*53a0*/  @!P1 LDG.E.U16 R98, desc[UR8][R82.64] ;  /* 0x0000000852629981 */ /* 0x000162000c1e1500 */
[--C-:B-1----:R-:W-:Y:S01]  /*53b0*/  IMAD.X R65, R9, 0x1, R50.reuse, P0 ;  /* 0x0000000109417824 */ /* 0x102fe200000e0632 */
[-C--:B------:R-:W-:Y:S02]  /*53c0*/  IADD3 RZ, P0, R4, R3.reuse, RZ ;  /* 0x0000000304ff7210 */ /* 0x080fe40007f1e0ff */
[----:B------:R1:W5:Y:S01]  /*53d0*/  @!P1 LDG.E.U16 R71, desc[UR8][R78.64] ;  /* 0x000000084e479981 */ /* 0x000362000c1e1500 */
[--C-:B0-----:R-:W-:Y:S01]  /*53e0*/  IMAD.X R69, R17, 0x1, R50.reuse, P2 ;  /* 0x0000000111457824 */ /* 0x101fe200010e0632 */
[-C--:B------:R-:W-:Y:S01]  /*53f0*/  IADD3 RZ, P2, R10, R3.reuse, RZ ;  /* 0x000000030aff7210 */ /* 0x080fe20007f5e0ff */
[----:B------:R-:W-:Y:S02]  /*5400*/  IMAD.IADD R82, R12, 0x1, R3 ;  /* 0x000000010c527824 */ /* 0x000fe400078e0203 */
[----:B------:R-:W-:Y:S01]  /*5410*/  IMAD.X R83, R13, 0x1, R50, P3 ;  /* 0x000000010d537824 */ /* 0x000fe200018e0632 */
[----:B------:R-:W-:Y:S01]  /*5420*/  PRMT R216, RZ, 0x7610, R216 ;  /* 0x00007610ffd87816 */ /* 0x000fe200000000d8 */
[--C-:B------:R-:W-:Y:S01]  /*5430*/  IMAD.X R89, R5, 0x1, R50.reuse, P0 ;  /* 0x0000000105597824 */ /* 0x100fe200000e0632 */
[----:B------:R-:W-:Y:S01]  /*5440*/  PRMT R97, RZ, 0x7610, R97 ;  /* 0x00007610ff617816 */ /* 0x000fe20000000061 */
[--C-:B------:R-:W-:Y:S01]  /*5450*/  IMAD.IADD R64, R8, 0x1, R3.reuse ;  /* 0x0000000108407824 */ /* 0x100fe200078e0203 */
[----:B------:R0:W5:Y:S01]  /*5460*/  @!P1 LDG.E.U16 R70, desc[UR8][R82.64] ;  /* 0x0000000852469981 */ /* 0x000162000c1e1500 */
[----:B-1----:R-:W-:Y:S01]  /*5470*/  IMAD.X R79, R11, 0x1, R50, P2 ;  /* 0x000000010b4f7824 */ /* 0x002fe200010e0632 */
[-C--:B------:R-:W-:Y:S01]  /*5480*/  IADD3 RZ, P2, R6, R3.reuse, RZ ;  /* 0x0000000306ff7210 */ /* 0x080fe20007f5e0ff */
[----:B------:R-:W-:Y:S01]  /*5490*/  IMAD.IADD R62, R14, 0x1, R3 ;  /* 0x000000010e3e7824 */ /* 0x000fe200078e0203 */
[----:B------:R-:W-:Y:S01]  /*54a0*/  PRMT R217, RZ, 0x7610, R217 ;  /* 0x00007610ffd97816 */ /* 0x000fe200000000d9 */
[----:B------:R1:W5:Y:S01]  /*54b0*/  @!P1 LDG.E.U16 R216, desc[UR8][R64.64] ;  /* 0x0000000840d89981 */ /* 0x000362000c1e1500 */
[----:B0-----:R-:W-:Y:S01]  /*54c0*/  IADD3 R82, P0, R172, R3, RZ ;  /* 0x00000003ac527210 */ /* 0x001fe20007f1e0ff */
[----:B------:R-:W-:-:S02]  /*54d0*/  IMAD.IADD R68, R16, 0x1, R3 ;  /* 0x0000000110447824 */ /* 0x000fc400078e0203 */
[----:B------:R0:W5:Y:S01]  /*54e0*/  @!P1 LDG.E.U16 R97, desc[UR8][R62.64] ;  /* 0x000000083e619981 */ /* 0x000162000c1e1500 */
[----:B------:R-:W-:Y:S01]  /*54f0*/  PRMT R231, RZ, 0x7610, R231 ;  /* 0x00007610ffe77816 */ /* 0x000fe200000000e7 */
[--C-:B------:R-:W-:Y:S02]  /*5500*/  IMAD.X R209, R7, 0x1, R50.reuse, P2 ;  /* 0x0000000107d17824 */ /* 0x100fe400010e0632 */
[--C-:B------:R-:W-:Y:S01]  /*5510*/  IMAD.X R83, R171, 0x1, R50.reuse, P0 ;  /* 0x00000001ab537824 */ /* 0x100fe200000e0632 */
[-C--:B-1----:R-:W-:Y:S01]  /*5520*/  IADD3 R64, P0, R156, R3.reuse, RZ ;  /* 0x000000039c407210 */ /* 0x082fe20007f1e0ff */
[----:B------:R-:W-:Y:S01]  /*5530*/  IMAD.IADD R78, R10, 0x1, R3 ;  /* 0x000000010a4e7824 */ /* 0x000fe200078e0203 */
[----:B------:R1:W5:Y:S01]  /*5540*/  @!P1 LDG.E.U16 R217, desc[UR8][R68.64] ;  /* 0x0000000844d99981 */ /* 0x000362000c1e1500 */
[-C--:B0-----:R-:W-:Y:S02]  /*5550*/  IADD3 R62, P2, R180, R3.reuse, RZ ;  /* 0x00000003b43e7210 */ /* 0x081fe40007f5e0ff */
[----:B------:R-:W-:Y:S01]  /*5560*/  IMAD.X R65, R155, 0x1, R50, P0 ;  /* 0x000000019b417824 */ /* 0x000fe200000e0632 */
[----:B------:R-:W-:Y:S01]  /*5570*/  PRMT R230, RZ, 0x7610, R230 ;  /* 0x00007610ffe67816 */ /* 0x000fe200000000e6 */
[----:B------:R0:W5:Y:S01]  /*5580*/  @!P1 LDG.E.U16 R231, desc[UR8][R78.64] ;  /* 0x000000084ee79981 */ /* 0x000162000c1e1500 */
[----:B------:R-:W-:Y:S01]  /*5590*/  IADD3 R210, P0, R148, R3, RZ ;  /* 0x0000000394d27210 */ /* 0x000fe20007f1e0ff */
[----:B------:R-:W-:Y:S01]  /*55a0*/  IMAD.X R63, R179, 0x1, R50, P2 ;  /* 0x00000001b33f7824 */ /* 0x000fe200010e0632 */
[----:B-1----:R-:W-:Y:S01]  /*55b0*/  PRMT R69, RZ, 0x7610, R69 ;  /* 0x00007610ff457816 */ /* 0x002fe20000000045 */
[----:B------:R-:W-:Y:S01]  /*55c0*/  IMAD.IADD R88, R4, 0x1, R3 ;  /* 0x0000000104587824 */ /* 0x000fe200078e0203 */
[----:B------:R-:W-:-:S02]  /*55d0*/  PRMT R228, RZ, 0x7610, R228 ;  /* 0x00007610ffe47816 */ /* 0x000fc400000000e4 */
[----:B------:R1:W5:Y:S01]  /*55e0*/  @!P1 LDG.E.U16 R230, desc[UR8][R62.64] ;  /* 0x000000083ee69981 */ /* 0x000362000c1e1500 */
[-C--:B0-----:R-:W-:Y:S01]  /*55f0*/  IADD3 R78, P2, R164, R3.reuse, RZ ;  /* 0x00000003a44e7210 */ /* 0x081fe20007f5e0ff */
[--C-:B------:R-:W-:Y:S02]  /*5600*/  IMAD.X R211, R147, 0x1, R50.reuse, P0 ;  /* 0x0000000193d37824 */ /* 0x100fe400000e0632 */
[----:B------:R0:W5:Y:S01]  /*5610*/  @!P1 LDG.E.U16 R69, desc[UR8][R88.64] ;  /* 0x0000000858459981 */ /* 0x000162000c1e1500 */
[----:B------:R-:W-:Y:S01]  /*5620*/  PRMT R229, RZ, 0x7610, R229 ;  /* 0x00007610ffe57816 */ /* 0x000fe200000000e5 */
[--C-:B------:R-:W-:Y:S01]  /*5630*/  IMAD.X R79, R163, 0x1, R50.reuse, P2 ;  /* 0x00000001a34f7824 */ /* 0x100fe200010e0632 */
[-C--:B-1----:R-:W-:Y:S01]  /*5640*/  IADD3 R62, P0, R132, R3.reuse, RZ ;  /* 0x00000003843e7210 */ /* 0x082fe20007f1e0ff */
[----:B------:R-:W-:Y:S01]  /*5650*/  IMAD.IADD R208, R6, 0x1, R3 ;  /* 0x0000000106d07824 */ /* 0x000fe200078e0203 */
[----:B------:R-:W-:Y:S02]  /*5660*/  PRMT R91, RZ, 0x7610, R91 ;  /* 0x00007610ff5b7816 */ /* 0x000fe4000000005b */
[----:B------:R1:W5:Y:S01]  /*5670*/  @!P1 LDG.E.U16 R228, desc[UR8][R78.64] ;  /* 0x000000084ee49981 */ /* 0x000362000c1e1500 */
[----:B0-----:R-:W-:Y:S01]  /*5680*/  IADD3 R88, P2, R140, R3, RZ ;  /* 0x000000038c587210 */ /* 0x001fe20007f5e0ff */
[--C-:B------:R-:W-:Y:S01]  /*5690*/  IMAD.X R63, R131, 0x1, R50.reuse, P0 ;  /* 0x00000001833f7824 */ /* 0x100fe200000e0632 */
[----:B------:R-:W-:Y:S01]  /*56a0*/  PRMT R225, RZ, 0x7610, R225 ;  /* 0x00007610ffe17816 */ /* 0x000fe200000000e1 */
[----:B------:R0:W5:Y:S01]  /*56b0*/  @!P1 LDG.E.U16 R229, desc[UR8][R82.64] ;  /* 0x0000000852e59981 */ /* 0x000162000c1e1500 */
[----:B------:R-:W-:Y:S01]  /*56c0*/  PRMT R227, RZ, 0x7610, R227 ;  /* 0x00007610ffe37816 */ /* 0x000fe200000000e3 */
[----:B------:R-:W-:-:S02]  /*56d0*/  IMAD.X R89, R139, 0x1, R50, P2 ;  /* 0x000000018b597824 */ /* 0x000fc400010e0632 */
[----:B------:R2:W5:Y:S01]  /*56e0*/  @!P1 LDG.E.U16 R91, desc[UR8][R208.64] ;  /* 0x00000008d05b9981 */ /* 0x000562000c1e1500 */
[----:B-1----:R-:W-:-:S03]  /*56f0*/  IADD3 R78, P0, R116, R3, RZ ;  /* 0x00000003744e7210 */ /* 0x002fc60007f1e0ff */
[----:B------:R1:W5:Y:S01]  /*5700*/  @!P1 LDG.E.U16 R225, desc[UR8][R62.64] ;  /* 0x000000083ee19981 */ /* 0x000362000c1e1500 */
[-C--:B0-----:R-:W-:Y:S01]  /*5710*/  IADD3 R82, P2, R124, R3.reuse, RZ ;  /* 0x000000037c527210 */ /* 0x081fe20007f5e0ff */
[----:B------:R-:W-:Y:S02]  /*5720*/  IMAD.X R79, R115, 0x1, R50, P0 ;  /* 0x00000001734f7824 */ /* 0x000fe400000e0632 */
[----:B------:R0:W5:Y:S01]  /*5730*/  @!P1 LDG.E.U16 R227, desc[UR8][R64.64] ;  /* 0x0000000840e39981 */ /* 0x000162000c1e1500 */
[----:B--2---:R-:W-:Y:S01]  /*5740*/  PRMT R208, RZ, 0x7610, R208 ;  /* 0x00007610ffd07816 */ /* 0x004fe200000000d0 */
[----:B------:R-:W-:Y:S01]  /*5750*/  IMAD.X R83, R123, 0x1, R50, P2 ;  /* 0x000000017b537824 */ /* 0x000fe200010e0632 */
[----:B-1----:R-:W-:-:S04]  /*5760*/  IADD3 R62, P0, R162, R3, RZ ;  /* 0x00000003a23e7210 */ /* 0x002fc80007f1e0ff */
[----:B------:R1:W2:Y:S01]  /*5770*/  @!P1 LDG.E.U16 R208, desc[UR8][R88.64] ;  /* 0x0000000858d09981 */ /* 0x0002a2000c1e1500 */
[----:B0-----:R-:W-:Y:S01]  /*5780*/  IADD3 R64, P2, R154, R3, RZ ;  /* 0x000000039a407210 */ /* 0x001fe20007f5e0ff */
[----:B------:R-:W-:Y:S01]  /*5790*/  IMAD.X R63, R161, 0x1, R50, P0 ;  /* 0x00000001a13f7824 */ /* 0x000fe200000e0632 */
[----:B------:R-:W-:-:S03]  /*57a0*/  PRMT R215, RZ, 0x7610, R215 ;  /* 0x00007610ffd77816 */ /* 0x000fc600000000d7 */
[----:B------:R-:W-:Y:S01]  /*57b0*/  IMAD.X R65, R153, 0x1, R50, P2 ;  /* 0x0000000199417824 */ /* 0x000fe200010e0632 */
[----:B-1----:R-:W-:Y:S02]  /*57c0*/  IADD3 R88, P0, R178, R3, RZ ;  /* 0x00000003b2587210 */ /* 0x002fe40007f1e0ff */
[----:B------:R-:W-:Y:S02]  /*57d0*/  PRMT R224, RZ, 0x7610, R224 ;  /* 0x00007610ffe07816 */ /* 0x000fe400000000e0 */
[----:B------:R0:W2:Y:S01]  /*57e0*/  @!P1 LDG.E.U16 R215, desc[UR8][R64.64] ;  /* 0x0000000840d79981 */ /* 0x0000a2000c1e1500 */
[----:B------:R-:W-:Y:S01]  /*57f0*/  IMAD.X R89, R177, 0x1, R50, P0 ;  /* 0x00000001b1597824 */ /* 0x000fe200000e0632 */
[----:B------:R-:W-:Y:S02]  /*5800*/  PRMT R214, RZ, 0x7610, R214 ;  /* 0x00007610ffd67816 */ /* 0x000fe400000000d6 */
[----:B------:R1:W2:Y:S01]  /*5810*/  @!P1 LDG.E.U16 R224, desc[UR8][R82.64] ;  /* 0x0000000852e09981 */ /* 0x0002a2000c1e1500 */
[----:B------:R-:W-:-:S02]  /*5820*/  PRMT R226, RZ, 0x7610, R226 ;  /* 0x00007610ffe27816 */ /* 0x000fc400000000e2 */
[----:B------:R-:W-:Y:S01]  /*5830*/  PRMT R212, RZ, 0x7610, R212 ;  /* 0x00007610ffd47816 */ /* 0x000fe200000000d4 */
[----:B------:R3:W2:Y:S01]  /*5840*/  @!P1 LDG.E.U16 R214, desc[UR8][R62.64] ;  /* 0x000000083ed69981 */ /* 0x0006a2000c1e1500 */
[-C--:B0-----:R-:W-:Y:S02]  /*5850*/  IADD3 R64, P0, R146, R3.reuse, RZ ;  /* 0x0000000392407210 */ /* 0x081fe40007f1e0ff */
[----:B------:R-:W-:Y:S01]  /*5860*/  PRMT R223, RZ, 0x7610, R223 ;  /* 0x00007610ffdf7816 */ /* 0x000fe200000000df */
[----:B------:R0:W2:Y:S02]  /*5870*/  @!P1 LDG.E.U16 R226, desc[UR8][R210.64] ;  /* 0x00000008d2e29981 */ /* 0x0000a4000c1e1500 */
[--C-:B------:R-:W-:Y:S01]  /*5880*/  IMAD.X R65, R145, 0x1, R50.reuse, P0 ;  /* 0x0000000191417824 */ /* 0x100fe200000e0632 */
[-C--:B-1----:R-:W-:Y:S01]  /*5890*/  IADD3 R82, P0, R138, R3.reuse, RZ ;  /* 0x000000038a527210 */ /* 0x082fe20007f1e0ff */
[----:B------:R1:W2:Y:S04]  /*58a0*/  @!P1 LDG.E.U16 R212, desc[UR8][R88.64] ;  /* 0x0000000858d49981 */ /* 0x0002a8000c1e1500 */
[----:B------:R-:W-:Y:S01]  /*58b0*/  IMAD.X R83, R137, 0x1, R50, P0 ;  /* 0x0000000189537824 */ /* 0x000fe200000e0632 */
[----:B---3--:R-:W-:Y:S01]  /*58c0*/  IADD3 R62, P0, R130, R3, RZ ;  /* 0x00000003823e7210 */ /* 0x008fe20007f1e0ff */
[----:B------:R3:W2:Y:S01]  /*58d0*/  @!P1 LDG.E.U16 R223, desc[UR8][R78.64] ;  /* 0x000000084edf9981 */ /* 0x0006a2000c1e1500 */
[----:B0-----:R-:W-:-:S03]  /*58e0*/  PRMT R211, RZ, 0x7610, R211 ;  /* 0x00007610ffd37816 */ /* 0x001fc600000000d3 */
[----:B------:R-:W-:Y:S01]  /*58f0*/  IMAD.X R63, R129, 0x1, R50, P0 ;  /* 0x00000001813f7824 */ /* 0x000fe200000e0632 */
[----:B-1----:R-:W-:Y:S02]  /*5900*/  IADD3 R88, P0, R122, R3, RZ ;  /* 0x000000037a587210 */ /* 0x002fe40007f1e0ff */
[----:B------:R0:W2:Y:S01]  /*5910*/  @!P1 LDG.E.U16 R211, desc[UR8][R64.64] ;  /* 0x0000000840d39981 */ /* 0x0000a2000c1e1500 */
[----:B---3--:R-:W-:Y:S02]  /*5920*/  PRMT R78, RZ, 0x7610, R78 ;  /* 0x00007610ff4e7816 */ /* 0x008fe4000000004e */
[----:B------:R-:W-:Y:S01]  /*5930*/  IMAD.X R89, R121, 0x1, R50, P0 ;  /* 0x0000000179597824 */ /* 0x000fe200000e0632 */
[----:B------:R-:W-:-:S03]  /*5940*/  PRMT R210, RZ, 0x7610, R210 ;  /* 0x00007610ffd27816 */ /* 0x000fc600000000d2 */
[----:B------:R1:W3:Y:S01]  /*5950*/  @!P1 LDG.E.U16 R78, desc[UR8][R82.64] ;  /* 0x00000008524e9981 */ /* 0x0002e2000c1e1500 */
[----:B0-----:R-:W-:Y:S02]  /*5960*/  IADD3 R64, P0, R114, R3, RZ ;  /* 0x0000000372407210 */ /* 0x001fe40007f1e0ff */
[----:B------:R-:W-:Y:S01]  /*5970*/  PRMT R209, RZ, 0x7610, R209 ;  /* 0x00007610ffd17816 */ /* 0x000fe200000000d1 */
[----:B------:R0:W3:Y:S02]  /*5980*/  @!P1 LDG.E.U16 R210, desc[UR8][R62.64] ;  /* 0x000000083ed29981 */ /* 0x0000e4000c1e1500 */
[----:B------:R-:W-:-:S03]  /*5990*/  IMAD.X R65, R113, 0x1, R50, P0 ;  /* 0x0000000171417824 */ /* 0x000fc600000e0632 */
[----:B------:R4:W3:Y:S01]  /*59a0*/  @!P1 LDG.E.U16 R209, desc[UR8][R88.64] ;  /* 0x0000000858d19981 */ /* 0x0008e2000c1e1500 */
[----:B-1----:R-:W-:-:S05]  /*59b0*/  IADD3 R82, P0, R168, R3, RZ ;  /* 0x00000003a8527210 */ /* 0x002fca0007f1e0ff */
[----:B------:R-:W-:Y:S01]  /*59c0*/  IMAD.X R83, R167, 0x1, R50, P0 ;  /* 0x00000001a7537824 */ /* 0x000fe200000e0632 */
[----:B0-----:R-:W-:Y:S02]  /*59d0*/  IADD3 R62, P0, R176, R3, RZ ;  /* 0x00000003b03e7210 */ /* 0x001fe40007f1e0ff */
[----:B----4-:R-:W-:-:S03]  /*59e0*/  PRMT R89, RZ, 0x7610, R89 ;  /* 0x00007610ff597816 */ /* 0x010fc60000000059 */
[--C-:B------:R-:W-:Y:S01]  /*59f0*/  IMAD.X R63, R175, 0x1, R50.reuse, P0 ;  /* 0x00000001af3f7824 */ /* 0x100fe200000e0632 */
[----:B------:R-:W-:Y:S02]  /*5a00*/  PRMT R207, RZ, 0x7610, R207 ;  /* 0x00007610ffcf7816 */ /* 0x000fe400000000cf */
[----:B------:R-:W-:Y:S02]  /*5a10*/  IADD3 R236, P2, R170, R3, RZ ;  /* 0x00000003aaec7210 */ /* 0x000fe40007f5e0ff */
[----:B------:R0:W4:Y:S01]  /*5a20*/  @!P1 LDG.E.U16 R89, desc[UR8][R62.64] ;  /* 0x000000083e599981 */ /* 0x000122000c1e1500 */
[----:B------:R-:W-:Y:S02]  /*5a30*/  PRMT R213, RZ, 0x7610, R213 ;  /* 0x00007610ffd57816 */ /* 0x000fe400000000d5 */
[----:B------:R-:W-:Y:S01]  /*5a40*/  IMAD.X R237, R169, 0x1, R50, P2 ;  /* 0x00000001a9ed7824 */ /* 0x000fe200010e0632 */
[----:B------:R1:W4:Y:S01]  /*5a50*/  @!P1 LDG.E.U16 R207, desc[UR8][R64.64] ;  /* 0x0000000840cf9981 */ /* 0x000322000c1e1500 */
[----:B------:R-:W-:-:S03]  /*5a60*/  PRMT R88, RZ, 0x7610, R88 ;  /* 0x00007610ff587816 */ /* 0x000fc60000000058 */
[----:B------:R1:W3:Y:S01]  /*5a70*/  @!P1 LDG.E.U16 R213, desc[UR8][R236.64] ;  /* 0x00000008ecd59981 */ /* 0x0002e2000c1e1500 */
[----:B0-----:R-:W-:-:S05]  /*5a80*/  IADD3 R62, P0, R160, R3, RZ ;  /* 0x00000003a03e7210 */ /* 0x001fca0007f1e0ff */
[----:B------:R-:W-:Y:S01]  /*5a90*/  IMAD.X R63, R159, 0x1, R50, P0 ;  /* 0x000000019f3f7824 */ /* 0x000fe200000e0632 */
[----:B-1----:R-:W-:-:S04]  /*5aa0*/  IADD3 R64, P0, R152, R3, RZ ;  /* 0x0000000398407210 */ /* 0x002fc80007f1e0ff */
[----:B------:R0:W4:Y:S01]  /*5ab0*/  @!P1 LDG.E.U16 R88, desc[UR8][R62.64] ;  /* 0x000000083e589981 */ /* 0x000122000c1e1500 */
[----:B------:R-:W-:Y:S01]  /*5ac0*/  IMAD.X R65, R151, 0x1, R50, P0 ;  /* 0x0000000197417824 */ /* 0x000fe200000e0632 */
[----:B------:R-:W-:-:S05]  /*5ad0*/  IADD3 R236, P0, R144, R3, RZ ;  /* 0x0000000390ec7210 */ /* 0x000fca0007f1e0ff */
[----:B------:R-:W-:Y:S01]  /*5ae0*/  IMAD.X R237, R143, 0x1, R50, P0 ;  /* 0x000000018fed7824 */ /* 0x000fe200000e0632 */
[----:B0-----:R-:W-:Y:S02]  /*5af0*/  IADD3 R62, P0, R136, R3, RZ ;  /* 0x00000003883e7210 */ /* 0x001fe40007f1e0ff */
[----:B------:R-:W-:Y:S02]  /*5b00*/  PRMT R90, RZ, 0x7610, R90 ;  /* 0x00007610ff5a7816 */ /* 0x000fe4000000005a */
[----:B------:R-:W-:Y:S01]  /*5b10*/  PRMT R67, RZ, 0x7610, R67 ;  /* 0x00007610ff437816 */ /* 0x000fe20000000043 */
[----:B------:R-:W-:-:S03]  /*5b20*/  IMAD.X R63, R135, 0x1, R50, P0 ;  /* 0x00000001873f7824 */ /* 0x000fc600000e0632 */
[----:B------:R0:W4:Y:S04]  /*5b30*/  @!P1 LDG.E.U16 R90, desc[UR8][R82.64] ;  /* 0x00000008525a9981 */ /* 0x000128000c1e1500 */
[----:B------:R1:W4:Y:S01]  /*5b40*/  @!P1 LDG.E.U16 R67, desc[UR8][R62.64] ;  /* 0x000000083e439981 */ /* 0x000322000c1e1500 */
[----:B0-----:R-:W-:Y:S02]  /*5b50*/  PRMT R83, RZ, 0x7610, R83 ;  /* 0x00007610ff537816 */ /* 0x001fe40000000053 */
[----:B-1----:R-:W-:-:S04]  /*5b60*/  IADD3 R62, P0, R128, R3, RZ ;  /* 0x00000003803e7210 */ /* 0x002fc80007f1e0ff */
[----:B------:R0:W4:Y:S01]  /*5b70*/  @!P1 LDG.E.U16 R83, desc[UR8][R64.64] ;  /* 0x0000000840539981 */ /* 0x000122000c1e1500 */
[----:B------:R-:W-:Y:S01]  /*5b80*/  PRMT R82, RZ, 0x7610, R82 ;  /* 0x00007610ff527816 */ /* 0x000fe20000000052 */
[----:B------:R-:W-:Y:S01]  /*5b90*/  IMAD.X R63, R127, 0x1, R50, P0 ;  /* 0x000000017f3f7824 */ /* 0x000fe200000e0632 */
[----:B------:R-:W-:Y:S01]  /*5ba0*/  PRMT R80, RZ, 0x7610, R80 ;  /* 0x00007610ff507816 */ /* 0x000fe20000000050 */
[----:B------:R-:W1:Y:S03]  /*5bb0*/  S2UR UR5, SR_CgaCtaId ;  /* 0x00000000000579c3 */ /* 0x000e660000008800 */
[----:B------:R0:W4:Y:S02]  /*5bc0*/  @!P1 LDG.E.U16 R82, desc[UR8][R236.64] ;  /* 0x00000008ec529981 */ /* 0x000124000c1e1500 */
[-C--:B0-----:R-:W-:Y:S02]  /*5bd0*/  IADD3 R64, P0, R120, R3.reuse, RZ ;  /* 0x0000000378407210 */ /* 0x081fe40007f1e0ff */
[----:B------:R0:W4:Y:S03]  /*5be0*/  @!P1 LDG.E.U16 R80, desc[UR8][R62.64] ;  /* 0x000000083e509981 */ /* 0x000126000c1e1500 */
[----:B------:R-:W-:Y:S01]  /*5bf0*/  IMAD.X R65, R119, 0x1, R50, P0 ;  /* 0x0000000177417824 */ /* 0x000fe200000e0632 */
[----:B------:R-:W-:-:S02]  /*5c00*/  IADD3 R236, P0, R112, R3, RZ ;  /* 0x0000000370ec7210 */ /* 0x000fc40007f1e0ff */
[----:B------:R-:W-:-:S03]  /*5c10*/  PRMT R79, RZ, 0x7610, R79 ;  /* 0x00007610ff4f7816 */ /* 0x000fc6000000004f */
[--C-:B------:R-:W-:Y:S01]  /*5c20*/  IMAD.X R237, R111, 0x1, R50.reuse, P0 ;  /* 0x000000016fed7824 */ /* 0x100fe200000e0632 */
[-C--:B0-----:R-:W-:Y:S02]  /*5c30*/  IADD3 R62, P0, R174, R3.reuse, RZ ;  /* 0x00000003ae3e7210 */ /* 0x081fe40007f1e0ff */
[----:B------:R0:W4:Y:S01]  /*5c40*/  @!P1 LDG.E.U16 R79, desc[UR8][R64.64] ;  /* 0x00000008404f9981 */ /* 0x000122000c1e1500 */
[----:B------:R-:W-:Y:S02]  /*5c50*/  PRMT R77, RZ, 0x7610, R77 ;  /* 0x00007610ff4d7816 */ /* 0x000fe4000000004d */
[----:B------:R-:W-:Y:S01]  /*5c60*/  IMAD.X R63, R173, 0x1, R50, P0 ;  /* 0x00000001ad3f7824 */ /* 0x000fe200000e0632 */
[----:B------:R-:W-:Y:S01]  /*5c70*/  PRMT R68, RZ, 0x7610, R68 ;  /* 0x00007610ff447816 */ /* 0x000fe20000000044 */
[----:B------:R-:W-:Y:S01]  /*5c80*/  IMAD.SHL.U32 R251, R96, 0x2, RZ ;  /* 0x0000000260fb7824 */ /* 0x000fe200078e00ff */
[----:B------:R-:W-:Y:S01]  /*5c90*/  PRMT R72, RZ, 0x7610, R72 ;  /* 0x00007610ff487816 */ /* 0x000fe20000000048 */
[----:B------:R1:W4:Y:S01]  /*5ca0*/  @!P1 LDG.E.U16 R77, desc[UR8][R236.64] ;  /* 0x00000008ec4d9981 */ /* 0x000322000c1e1500 */
[----:B0-----:R-:W-:-:S03]  /*5cb0*/  IADD3 R64, P0, R166, R3, RZ ;  /* 0x00000003a6407210 */ /* 0x001fc60007f1e0ff */
[----:B------:R0:W4:Y:S01]  /*5cc0*/  @!P1 LDG.E.U16 R68, desc[UR8][R62.64] ;  /* 0x000000083e449981 */ /* 0x000122000c1e1500 */
[----:B------:R-:W-:Y:S01]  /*5cd0*/  LOP3.LUT R251, R251, 0x1fe, RZ, 0xc0, !PT ;  /* 0x000001fefbfb7812 */ /* 0x000fe200078ec0ff */
[----:B------:R-:W-:Y:S01]  /*5ce0*/  IMAD.X R65, R165, 0x1, R50, P0 ;  /* 0x00000001a5417824 */ /* 0x000fe200000e0632 */
[----:B-1----:R-:W-:Y:S01]  /*5cf0*/  SHF.R.U32.HI R236, RZ, 0x2, R96 ;  /* 0x00000002ffec7819 */ /* 0x002fe20000011660 */
[----:B------:R-:W-:-:S03]  /*5d00*/  UMOV UR4, 0x400 ;  /* 0x0000040000047882 */ /* 0x000fc60000000000 */
[----:B------:R1:W4:Y:S01]  /*5d10*/  @!P1 LDG.E.U16 R72, desc[UR8][R64.64] ;  /* 0x0000000840489981 */ /* 0x000322000c1e1500 */
[-C--:B0-----:R-:W-:Y:S02]  /*5d20*/  IADD3 R62, P0, R158, R3.reuse, RZ ;  /* 0x000000039e3e7210 */ /* 0x081fe40007f1e0ff */
[--C-:B------:R-:W-:Y:S01]  /*5d30*/  LOP3.LUT R251, R251, 0x30, R236.reuse, 0x78, !PT ;  /* 0x00000030fbfb7812 */ /* 0x100fe200078e78ec */
[----:B------:R-:W-:Y:S01]  /*5d40*/  ULEA UR4, UR5, UR4, 0x18 ;  /* 0x0000000405047291 */ /* 0x000fe2000f8ec03f */
[----:B------:R-:W-:Y:S01]  /*5d50*/  PRMT R236, RZ, 0x7610, R236 ;  /* 0x00007610ffec7816 */ /* 0x000fe200000000ec */
[----:B------:R-:W-:Y:S01]  /*5d60*/  IMAD.X R63, R157, 0x1, R50, P0 ;  /* 0x000000019d3f7824 */ /* 0x000fe200000e0632 */
[----:B-1----:R-:W-:-:S04]  /*5d70*/  IADD3 R64, P0, R150, R3, RZ ;  /* 0x0000000396407210 */ /* 0x002fc80007f1e0ff */
[----:B------:R0:W4:Y:S01]  /*5d80*/  @!P1 LDG.E.U16 R236, desc[UR8][R62.64] ;  /* 0x000000083eec9981 */ /* 0x000122000c1e1500 */
[----:B------:R-:W-:-:S03]  /*5d90*/  IMAD.X R65, R149, 0x1, R50, P0 ;  /* 0x0000000195417824 */ /* 0x000fc600000e0632 */
[----:B------:R1:W-:Y:S01]  /*5da0*/  STS.U16 [R251+UR4+0x8200], R238 ;  /* 0x008200eefb007988 */ /* 0x0003e20008000404 */
[----:B0-----:R-:W-:Y:S02]  /*5db0*/  IADD3 R62, P0, R142, R3, RZ ;  /* 0x000000038e3e7210 */ /* 0x001fe40007f1e0ff */
[----:B-1----:R-:W-:-:S03]  /*5dc0*/  PRMT R238, RZ, 0x7610, R238 ;  /* 0x00007610ffee7816 */ /* 0x002fc600000000ee */
[----:B------:R-:W-:Y:S01]  /*5dd0*/  IMAD.X R63, R141, 0x1, R50, P0 ;  /* 0x000000018d3f7824 */ /* 0x000fe200000e0632 */
[----:B------:R-:W-:-:S04]  /*5de0*/  PRMT R237, RZ, 0x7610, R237 ;  /* 0x00007610ffed7816 */ /* 0x000fc800000000ed */
[----:B------:R0:W4:Y:S04]  /*5df0*/  @!P1 LDG.E.U16 R238, desc[UR8][R62.64] ;  /* 0x000000083eee9981 */ /* 0x000128000c1e1500 */
[----:B------:R1:W-:Y:S04]  /*5e00*/  STS.U16 [R251+UR4+0x8000], R239 ;  /* 0x008000effb007988 */ /* 0x0003e80008000404 */
[----:B------:R1:W4:Y:S01]  /*5e10*/  @!P1 LDG.E.U16 R237, desc[UR8][R64.64] ;  /* 0x0000000840ed9981 */ /* 0x000322000c1e1500 */
[----:B0-----:R-:W-:Y:S02]  /*5e20*/  IADD3 R62, P0, R134, R3, RZ ;  /* 0x00000003863e7210 */ /* 0x001fe40007f1e0ff */
[----:B-1----:R-:W-:-:S03]  /*5e30*/  PRMT R239, RZ, 0x7610, R239 ;  /* 0x00007610ffef7816 */ /* 0x002fc600000000ef */
[----:B------:R-:W-:Y:S01]  /*5e40*/  IMAD.X R63, R133, 0x1, R50, P0 ;  /* 0x00000001853f7824 */ /* 0x000fe200000e0632 */
[----:B------:R-:W-:-:S04]  /*5e50*/  IADD3 R64, P0, R126, R3, RZ ;  /* 0x000000037e407210 */ /* 0x000fc80007f1e0ff */
[----:B------:R0:W4:Y:S01]  /*5e60*/  @!P1 LDG.E.U16 R239, desc[UR8][R62.64] ;  /* 0x000000083eef9981 */ /* 0x000122000c1e1500 */
[----:B------:R-:W-:-:S03]  /*5e70*/  IMAD.X R65, R125, 0x1, R50, P0 ;  /* 0x000000017d417824 */ /* 0x000fc600000e0632 */
[----:B------:R1:W-:Y:S01]  /*5e80*/  STS.U16 [R251+UR4+0x8400], R240 ;  /* 0x008400f0fb007988 */ /* 0x0003e20008000404 */
[----:B0-----:R-:W-:-:S03]  /*5e90*/  IADD3 R62, P0, R118, R3, RZ ;  /* 0x00000003763e7210 */ /* 0x001fc60007f1e0ff */
[----:B-----5:R0:W-:Y:S01]  /*5ea0*/  STS.U16 [R251+UR4+0x8a00], R60 ;  /* 0x008a003cfb007988 */ /* 0x0201e20008000404 */
[----:B-1----:R-:W-:Y:S01]  /*5eb0*/  PRMT R240, RZ, 0x7610, R240 ;  /* 0x00007610fff07816 */ /* 0x002fe200000000f0 */
[----:B------:R-:W-:Y:S02]  /*5ec0*/  IMAD.X R63, R117, 0x1, R50, P0 ;  /* 0x00000001753f7824 */ /* 0x000fe400000e0632 */
[----:B------:R1:W-:Y:S04]  /*5ed0*/  STS.U16 [R251+UR4+0x8800], R252 ;  /* 0x008800fcfb007988 */ /* 0x0003e80008000404 */
[----:B------:R5:W4:Y:S01]  /*5ee0*/  @!P1 LDG.E.U16 R240, desc[UR8][R64.64] ;  /* 0x0000000840f09981 */ /* 0x000b22000c1e1500 */
[----:B0-----:R-:W-:-:S03]  /*5ef0*/  IADD3 R60, P0, R110, R3, RZ ;  /* 0x000000036e3c7210 */ /* 0x001fc60007f1e0ff */
[----:B------:R0:W-:Y:S01]  /*5f00*/  STS.U16 [R251+UR4+0x8600], R61 ;  /* 0x0086003dfb007988 */ /* 0x0001e20008000404 */
[----:B-1----:R-:W-:Y:S02]  /*5f10*/  PRMT R252, RZ, 0x7610, R252 ;  /* 0x00007610fffc7816 */ /* 0x002fe400000000fc */
[----:B-----5:R-:W-:-:S04]  /*5f20*/  PRMT R64, RZ, 0x7610, R64 ;  /* 0x00007610ff407816 */ /* 0x020fc80000000040 */
[----:B------:R-:W5:Y:S01]  /*5f30*/  @!P1 LDG.E.U16 R252, desc[UR8][R62.64] ;  /* 0x000000083efc9981 */ /* 0x000f62000c1e1500 */
[----:B0-----:R-:W-:-:S05]  /*5f40*/  IMAD.X R61, R109, 0x1, R50, P0 ;  /* 0x000000016d3d7824 */ /* 0x001fca00000e0632 */
[----:B------:R0:W5:Y:S01]  /*5f50*/  @!P1 LDG.E.U16 R64, desc[UR8][R60.64] ;  /* 0x000000083c409981 */ /* 0x000162000c1e1500 */
[----:B------:R-:W1:Y:S01]  /*5f60*/  S2R R65, SR_TID.X ;  /* 0x0000000000417919 */ /* 0x000e620000002100 */
[----:B0-----:R-:W-:Y:S01]  /*5f70*/  SHF.R.S32.HI R60, RZ, 0x7, R96 ;  /* 0x00000007ff3c7819 */ /* 0x001fe20000011460 */
[----:B------:R-:W-:-:S03]  /*5f80*/  IMAD.SHL.U32 R61, R250, 0x2, RZ ;  /* 0x00000002fa3d7824 */ /* 0x000fc600078e00ff */
[----:B------:R-:W-:Y:S01]  /*5f90*/  SGXT R60, R60, 0x1 ;  /* 0x000000013c3c781a */ /* 0x000fe20000000200 */
[----:B------:R-:W0:Y:S03]  /*5fa0*/  S2UR UR6, SR_CgaCtaId ;  /* 0x00000000000679c3 */ /* 0x000e260000008800 */
[----:B------:R-:W-:Y:S01]  /*5fb0*/  LOP3.LUT R60, R61, 0x110, R60, 0x78, !PT ;  /* 0x000001103d3c7812 */ /* 0x000fe200078e783c */
[----:B------:R0:W-:Y:S01]  /*5fc0*/  STS.U16 [R251+UR4+0x8e00], R241 ;  /* 0x008e00f1fb007988 */ /* 0x0001e20008000404 */
[C---:B-1----:R-:W-:Y:S02]  /*5fd0*/  LOP3.LUT R62, R65.reuse, 0x7f, RZ, 0xc0, !PT ;  /* 0x0000007f413e7812 */ /* 0x042fe400078ec0ff */
[----:B------:R-:W-:Y:S01]  /*5fe0*/  SHF.R.S32.HI R96, RZ, 0x7, R65 ;  /* 0x00000007ff607819 */ /* 0x000fe20000011441 */
[----:B------:R-:W-:Y:S02]  /*5ff0*/  IMAD.SHL.U32 R61, R65, 0x8, RZ ;  /* 0x00000008413d7824 */ /* 0x000fe400078e00ff */
[----:B------:R-:W-:Y:S01]  /*6000*/  IMAD.SHL.U32 R63, R62, 0x2, RZ ;  /* 0x000000023e3f7824 */ /* 0x000fe200078e00ff */
[----:B------:R-:W-:-:S02]  /*6010*/  SGXT R62, R96, 0x1 ;  /* 0x00000001603e781a */ /* 0x000fc40000000200 */
[----:B------:R-:W-:Y:S02]  /*6020*/  LOP3.LUT R61, R61, 0x30, RZ, 0xc0, !PT ;  /* 0x000000303d3d7812 */ /* 0x000fe400078ec0ff */
[----:B0-----:R-:W-:Y:S02]  /*6030*/  LOP3.LUT R241, R63, 0x110, R62, 0x78, !PT ;  /* 0x000001103ff17812 */ /* 0x001fe400078e783e */
[C---:B------:R-:W-:Y:S01]  /*6040*/  LOP3.LUT R62, R65.reuse, 0x7, RZ, 0xc0, !PT ;  /* 0x00000007413e7812 */ /* 0x040fe200078ec0ff */
[----:B------:R0:W-:Y:S04]  /*6050*/  STS.U16 [R251+UR4+0x8c00], R202 ;  /* 0x008c00cafb007988 */ /* 0x0001e80008000404 */
[----:B------:R-:W-:Y:S02]  /*6060*/  IMAD R96, R62, 0x40, R61 ;  /* 0x000000403e607824 */ /* 0x000fe400078e023d */
[----:B------:R-:W-:-:S02]  /*6070*/  IMAD.SHL.U32 R61, R65, 0x2, RZ ;  /* 0x00000002413d7824 */ /* 0x000fc400078e00ff */
[----:B0-----:R-:W-:-:S03]  /*6080*/  IMAD.SHL.U32 R202, R62, 0x10, RZ ;  /* 0x000000103eca7824 */ /* 0x001fc600078e00ff */
[--C-:B------:R-:W-:Y:S02]  /*6090*/  LOP3.LUT R63, R96, 0x10, R61.reuse, 0x78, !PT ;  /* 0x00000010603f7812 */ /* 0x100fe400078e783d */
[----:B------:R-:W-:Y:S02]  /*60a0*/  LOP3.LUT R96, R202, 0x30, R61, 0x78, !PT ;  /* 0x00000030ca607812 */ /* 0x000fe400078e783d */
[----:B------:R-:W-:Y:S01]  /*60b0*/  LOP3.LUT R61, R65, 0xe0, RZ, 0xc0, !PT ;  /* 0x000000e0413d7812 */ /* 0x000fe200078ec0ff */
[----:B------:R-:W-:Y:S02]  /*60c0*/  UMOV UR5, 0x400 ;  /* 0x0000040000057882 */ /* 0x000fe40000000000 */
[----:B------:R-:W-:Y:S02]  /*60d0*/  ULEA UR5, UR6, UR5, 0x18 ;  /* 0x0000000506057291 */ /* 0x000fe4000f8ec03f */
[----:B------:R-:W-:Y:S01]  /*60e0*/  IMAD R61, R62, 0x4, R61 ;  /* 0x000000043e3d7824 */ /* 0x000fe200078e023d */
[----:B------:R-:W-:Y:S03]  /*60f0*/  STS.U16 [R251+UR4+0x9000], R242 ;  /* 0x009000f2fb007988 */ /* 0x000fe60008000404 */
[----:B------:R-:W-:Y:S01]  /*6100*/  IMAD.U32 R96, R61, 0x40, R96 ;  /* 0x000000403d607824 */ /* 0x000fe200078e0060 */
[----:B------:R-:W-:Y:S01]  /*6110*/  STS.U16 [R251+UR4+0x9200], R243 ;  /* 0x009200f3fb007988 */ /* 0x000fe20008000404 */
[----:B------:R-:W-:-:S03]  /*6120*/  LOP3.LUT R61, R241, 0x20, RZ, 0x3c, !PT ;  /* 0x00000020f13d7812 */ /* 0x000fc600078e3cff */
[----:B------:R-:W-:Y:S04]  /*6130*/  STS.U16 [R251+UR4+0x9400], R244 ;  /* 0x009400f4fb007988 */ /* 0x000fe80008000404 */
        /* <DEDUP_REMOVED lines=12> */
[----:B------:R-:W-:Y:S04]  /*6200*/  STS.U16 [R60+UR4], R230 ;  /* 0x000000e63c007988 */ /* 0x000fe80008000404 */
[----:B------:R-:W-:Y:S04]  /*6210*/  STS.U16 [R60+UR4+0x800], R229 ;  /* 0x000800e53c007988 */ /* 0x000fe80008000404 */
[----:B------:R-:W-:Y:S04]  /*6220*/  STS.U16 [R60+UR4+0x1000], R228 ;  /* 0x001000e43c007988 */ /* 0x000fe80008000404 */
[----:B------:R-:W-:Y:S04]  /*6230*/  STS.U16 [R60+UR4+0x1800], R227 ;  /* 0x001800e33c007988 */ /* 0x000fe80008000404 */
[----:B--2---:R-:W-:Y:S04]  /*6240*/  STS.U16 [R60+UR4+0x2000], R226 ;  /* 0x002000e23c007988 */ /* 0x004fe80008000404 */
[----:B------:R-:W-:Y:S04]  /*6250*/  STS.U16 [R60+UR4+0x2800], R208 ;  /* 0x002800d03c007988 */ /* 0x000fe80008000404 */
[----:B------:R-:W-:Y:S04]  /*6260*/  STS.U16 [R60+UR4+0x3000], R225 ;  /* 0x003000e13c007988 */ /* 0x000fe80008000404 */
[----:B------:R-:W-:Y:S04]  /*6270*/  STS.U16 [R60+UR4+0x3800], R224 ;  /* 0x003800e03c007988 */ /* 0x000fe80008000404 */
[----:B------:R0:W-:Y:S04]  /*6280*/  STS.U16 [R60+UR4+0x4000], R223 ;  /* 0x004000df3c007988 */ /* 0x0001e80008000404 */
[----:B------:R-:W-:Y:S01]  /*6290*/  STS.U16 [R61+UR5+0x4a00], R222 ;  /* 0x004a00de3d007988 */ /* 0x000fe20008000405 */
[----:B0-----:R-:W-:-:S02]  /*62a0*/  LOP3.LUT R60, R241, 0x40, RZ, 0x3c, !PT ;  /* 0x00000040f13c7812 */ /* 0x001fc400078e3cff */
[----:B------:R-:W-:Y:S01]  /*62b0*/  LOP3.LUT R241, R241, 0x60, RZ, 0x3c, !PT ;  /* 0x00000060f1f17812 */ /* 0x000fe200078e3cff */
        /* <DEDUP_REMOVED lines=8> */
[----:B---3--:R-:W-:Y:S04]  /*6340*/  STS.U16 [R61+UR5+0xa00], R213 ;  /* 0x000a00d53d007988 */ /* 0x008fe80008000405 */
[----:B------:R-:W-:Y:S04]  /*6350*/  STS.U16 [R61+UR5+0x200], R212 ;  /* 0x000200d43d007988 */ /* 0x000fe80008000405 */
[----:B------:R-:W-:Y:S04]  /*6360*/  STS.U16 [R61+UR5+0x2200], R211 ;  /* 0x002200d33d007988 */ /* 0x000fe80008000405 */
[----:B------:R-:W-:Y:S04]  /*6370*/  STS.U16 [R61+UR5+0x2a00], R78 ;  /* 0x002a004e3d007988 */ /* 0x000fe80008000405 */
[----:B------:R-:W-:Y:S04]  /*6380*/  STS.U16 [R61+UR5+0x3200], R210 ;  /* 0x003200d23d007988 */ /* 0x000fe80008000405 */
[----:B------:R-:W-:Y:S04]  /*6390*/  STS.U16 [R61+UR5+0x3a00], R209 ;  /* 0x003a00d13d007988 */ /* 0x000fe80008000405 */
[----:B----4-:R-:W-:Y:S04]  /*63a0*/  STS.U16 [R61+UR5+0x4200], R207 ;  /* 0x004200cf3d007988 */ /* 0x010fe80008000405 */
[----:B------:R-:W-:Y:S04]  /*63b0*/  STS.U16 [R60+UR5+0x4c00], R206 ;  /* 0x004c00ce3c007988 */ /* 0x000fe80008000405 */
[----:B------:R-:W-:Y:S04]  /*63c0*/  STS.U16 [R60+UR5+0x5400], R203 ;  /* 0x005400cb3c007988 */ /* 0x000fe80008000405 */
[----:B------:R0:W-:Y:S04]  /*63d0*/  STS.U16 [R60+UR5+0x5c00], R201 ;  /* 0x005c00c93c007988 */ /* 0x0001e80008000405 */
        /* <DEDUP_REMOVED lines=27> */
[----:B-----5:R-:W-:Y:S04]  /*6590*/  STS.U16 [R241+UR5+0x3e00], R252 ;  /* 0x003e00fcf1007988 */ /* 0x020fe80008000405 */
[----:B------:R-:W-:Y:S01]  /*65a0*/  STS.U16 [R241+UR5+0x4600], R64 ;  /* 0x00460040f1007988 */ /* 0x000fe20008000405 */
[----:B------:R-:W-:Y:S01]  /*65b0*/  BAR.SYNC.DEFER_BLOCKING 0x0 ;  /* 0x0000000000007b1d */ /* 0x000fe20000010000 */
[----:B------:R-:W-:-:S05]  /*65c0*/  IMAD.SHL.U32 R202, R65, 0x20, RZ ;  /* 0x0000002041ca7824 */ /* 0x000fca00078e00ff */
[----:B------:R-:W-:-:S04]  /*65d0*/  LOP3.LUT R202, R63, 0x200, R202, 0xf8, !PT ;  /* 0x000002003fca7812 */ /* 0x000fc800078ef8ca */
[----:B0-----:R-:W-:Y:S01]  /*65e0*/  LOP3.LUT R201, R202, 0x20, RZ, 0x3c, !PT ;  /* 0x00000020cac97812 */ /* 0x001fe200078e3cff */
[----:B------:R-:W-:Y:S04]  /*65f0*/  LDSM.16.MT88.4 R76, [R202+UR5+0x8000] ;  /* 0x00800005ca4c783b */ /* 0x000fe80008004200 */
[----:B------:R-:W0:Y:S04]  /*6600*/  LDSM.16.M88.4 R68, [R96+UR5] ;  /* 0x000000056044783b */ /* 0x000e280008000200 */
[----:B------:R-:W1:Y:S04]  /*6610*/  LDSM.16.M88.4 R72, [R96+UR5+0x4000] ;  /* 0x004000056048783b */ /* 0x000e680008000200 */
[----:B------:R-:W2:Y:S04]  /*6620*/  LDSM.16.MT88.4 R60, [R201+UR5+0x8000] ;  /* 0x00800005c93c783b */ /* 0x000ea80008004200 */
[----:B------:R-:W3:Y:S04]  /*6630*/  LDSM.16.MT88.4 R64, [R202+UR5+0x8400] ;  /* 0x00840005ca40783b */ /* 0x000ee80008004200 */
[----:B------:R-:W4:Y:S01]  /*6640*/  LDSM.16.MT88.4 R80, [R201+UR5+0x8400] ;  /* 0x00840005c950783b */ /* 0x000f220008004200 */
[----:B------:R-:W-:-:S03]  /*6650*/  LOP3.LUT R203, R96, 0x40, RZ, 0x3c, !PT ;  /* 0x0000004060cb7812 */ /* 0x000fc600078e3cff */
[----:B------:R-:W-:Y:S01]  /*6660*/  LDSM.16.M88.4 R88, [R96+UR5+0x4080] ;  /* 0x004080056058783b */ /* 0x000fe20008000200 */
[C---:B0-----:R-:W-:Y:S06]  /*6670*/  HMMA.16816.F32.BF16 R92, R76.reuse, R68, R92 ;  /* 0x000000444c5c723c */ /* 0x041fec000004185c */
[----:B-1----:R-:W-:Y:S06]  /*6680*/  HMMA.16816.F32.BF16 R56, R76, R72, R56 ;  /* 0x000000484c38723c */ /* 0x002fec0000041838 */
[C---:B--2---:R-:W-:Y:S01]  /*6690*/  HMMA.16816.F32.BF16 R76, R60.reuse, R68, R52 ;  /* 0x000000443c4c723c */ /* 0x044fe20000041834 */
[----:B------:R-:W-:Y:S05]  /*66a0*/  LDSM.16.M88.4 R52, [R203+UR5] ;  /* 0x00000005cb34783b */ /* 0x000fea0008000200 */
[----:B------:R-:W-:Y:S01]  /*66b0*/  HMMA.16816.F32.BF16 R84, R60, R72, R84 ;  /* 0x000000483c54723c */ /* 0x000fe20000041854 */
[----:B------:R-:W0:Y:S05]  /*66c0*/  LDSM.16.MT88.4 R60, [R202+UR5+0x8800] ;  /* 0x00880005ca3c783b */ /* 0x000e2a0008004200 */
[C---:B---3--:R-:W-:Y:S06]  /*66d0*/  HMMA.16816.F32.BF16 R92, R64.reuse, R70, R92 ;  /* 0x00000046405c723c */ /* 0x048fec000004185c */
[----:B------:R-:W-:Y:S01]  /*66e0*/  HMMA.16816.F32.BF16 R64, R64, R74, R56 ;  /* 0x0000004a4040723c */ /* 0x000fe20000041838 */
[----:B------:R-:W1:Y:S05]  /*66f0*/  LDSM.16.M88.4 R56, [R203+UR5+0x4000] ;  /* 0x00400005cb38783b */ /* 0x000e6a0008000200 */
[C---:B----4-:R-:W-:Y:S01]  /*6700*/  HMMA.16816.F32.BF16 R68, R80.reuse, R70, R76 ;  /* 0x000000465044723c */ /* 0x050fe2000004184c */
[----:B------:R-:W2:Y:S05]  /*6710*/  LDSM.16.MT88.4 R76, [R201+UR5+0x8800] ;  /* 0x00880005c94c783b */ /* 0x000eaa0008004200 */
[----:B------:R-:W-:Y:S01]  /*6720*/  HMMA.16816.F32.BF16 R80, R80, R74, R84 ;  /* 0x0000004a5050723c */ /* 0x000fe20000041854 */
[----:B------:R-:W-:Y:S05]  /*6730*/  LDSM.16.MT88.4 R72, [R201+UR5+0x8c00] ;  /* 0x008c0005c948783b */ /* 0x000fea0008004200 */
[C---:B0-----:R-:W-:Y:S06]  /*6740*/  HMMA.16816.F32.BF16 R92, R60.reuse, R52, R92 ;  /* 0x000000343c5c723c */ /* 0x041fec000004185c */
[----:B-1----:R-:W-:Y:S01]  /*6750*/  HMMA.16816.F32.BF16 R60, R60, R56, R64 ;  /* 0x000000383c3c723c */ /* 0x002fe20000041840 */
[----:B------:R-:W0:Y:S01]  /*6760*/  LDSM.16.MT88.4 R64, [R202+UR5+0x8c00] ;  /* 0x008c0005ca40783b */ /* 0x000e220008004200 */
[----:B------:R-:W-:-:S02]  /*6770*/  IMAD.MOV.U32 R86, RZ, RZ, R100 ;  /* 0x000000ffff567224 */ /* 0x000fc400078e0064 */
[----:B------:R-:W-:Y:S02]  /*6780*/  IMAD.MOV.U32 R100, RZ, RZ, R102 ;  /* 0x000000ffff647224 */ /* 0x000fe400078e0066 */
[----:B------:R-:W-:Y:S02]  /*6790*/  IMAD.MOV.U32 R87, RZ, RZ, R51 ;  /* 0x000000ffff577224 */ /* 0x000fe400078e0033 */
[----:B------:R-:W-:Y:S01]  /*67a0*/  IMAD.MOV.U32 R102, RZ, RZ, R104 ;  /* 0x000000ffff667224 */ /* 0x000fe200078e0068 */
[----:B--2---:R-:W-:Y:S01]  /*67b0*/  HMMA.16816.F32.BF16 R68, R76, R52, R68 ;  /* 0x000000344c44723c */ /* 0x004fe20000041844 */
[----:B------:R-:W-:-:S04]  /*67c0*/  IMAD.WIDE R86, R182, 0x2, R86 ;  /* 0x00000002b6567825 */ /* 0x000fc800078e0256 */
[----:B------:R-:W-:-:S04]  /*67d0*/  IMAD.WIDE R84, R182, 0x2, R100 ;  /* 0x00000002b6547825 */ /* 0x000fc800078e0264 */
[----:B------:R-:W-:Y:S01]  /*67e0*/  IMAD.WIDE R52, R182, 0x2, R102 ;  /* 0x00000002b6347825 */ /* 0x000fe200078e0266 */
[----:B------:R-:W-:Y:S01]  /*67f0*/  HMMA.16816.F32.BF16 R76, R76, R56, R80 ;  /* 0x000000384c4c723c */ /* 0x000fe20000041850 */
[----:B------:R-:W-:Y:S02]  /*6800*/  LDSM.16.MT88.4 R80, [R202+UR5+0x9000] ;  /* 0x00900005ca50783b */ /* 0x000fe40008004200 */
[----:B------:R-:W-:Y:S02]  /*6810*/  IMAD.MOV.U32 R104, RZ, RZ, R52 ;  /* 0x000000ffff687224 */ /* 0x000fe400078e0034 */
[----:B------:R-:W-:Y:S02]  /*6820*/  IMAD.MOV.U32 R103, RZ, RZ, R53 ;  /* 0x000000ffff677224 */ /* 0x000fe400078e0035 */
[----:B------:R-:W-:Y:S02]  /*6830*/  IMAD.MOV.U32 R100, RZ, RZ, R86 ;  /* 0x000000ffff647224 */ /* 0x000fe400078e0056 */
[----:B------:R-:W-:-:S02]  /*6840*/  IMAD.MOV.U32 R51, RZ, RZ, R87 ;  /* 0x000000ffff337224 */ /* 0x000fc400078e0057 */
[----:B------:R-:W-:Y:S02]  /*6850*/  IMAD.MOV.U32 R102, RZ, RZ, R84 ;  /* 0x000000ffff667224 */ /* 0x000fe400078e0054 */
[----:B------:R-:W-:Y:S02]  /*6860*/  IMAD.MOV.U32 R101, RZ, RZ, R85 ;  /* 0x000000ffff657224 */ /* 0x000fe400078e0055 */
[----:B------:R-:W-:Y:S01]  /*6870*/  IMAD.MOV.U32 R52, RZ, RZ, R106 ;  /* 0x000000ffff347224 */ /* 0x000fe200078e006a */
[----:B------:R-:W1:Y:S01]  /*6880*/  LDSM.16.M88.4 R84, [R96+UR5+0x80] ;  /* 0x000080056054783b */ /* 0x000e620008000200 */
[----:B------:R-:W-:Y:S02]  /*6890*/  IMAD.MOV.U32 R53, RZ, RZ, R105 ;  /* 0x000000ffff357224 */ /* 0x000fe400078e0069 */
[----:B------:R-:W-:Y:S01]  /*68a0*/  IMAD.MOV.U32 R57, RZ, RZ, R107 ;  /* 0x000000ffff397224 */ /* 0x000fe200078e006b */
[----:B------:R-:W2:Y:S01]  /*68b0*/  LDSM.16.MT88.4 R96, [R201+UR5+0x9000] ;  /* 0x00900005c960783b */ /* 0x000ea20008004200 */
[----:B------:R-:W-:-:S04]  /*68c0*/  IMAD.WIDE R106, R182, 0x2, R52 ;  /* 0x00000002b66a7825 */ /* 0x000fc800078e0234 */
[----:B------:R-:W-:Y:S02]  /*68d0*/  IMAD.MOV.U32 R56, RZ, RZ, R108 ;  /* 0x000000ffff387224 */ /* 0x000fe400078e006c */
[----:B------:R-:W-:Y:S02]  /*68e0*/  IMAD.MOV.U32 R52, RZ, RZ, R110 ;  /* 0x000000ffff347224 */ /* 0x000fe400078e006e */
[----:B------:R-:W-:Y:S02]  /*68f0*/  IMAD.MOV.U32 R53, RZ, RZ, R109 ;  /* 0x000000ffff357224 */ /* 0x000fe400078e006d */
[----:B------:R-:W-:-:S04]  /*6900*/  IMAD.WIDE R108, R182, 0x2, R56 ;  /* 0x00000002b66c7825 */ /* 0x000fc800078e0238 */
[----:B------:R-:W-:-:S04]  /*6910*/  IMAD.WIDE R52, R182, 0x2, R52 ;  /* 0x00000002b6347825 */ /* 0x000fc800078e0234 */
[----:B------:R-:W-:Y:S02]  /*6920*/  IMAD.MOV.U32 R105, RZ, RZ, R107 ;  /* 0x000000ffff697224 */ /* 0x000fe400078e006b */
[----:B------:R-:W-:Y:S02]  /*6930*/  IMAD.MOV.U32 R107, RZ, RZ, R109 ;  /* 0x000000ffff6b7224 */ /* 0x000fe400078e006d */
[----:B------:R-:W-:Y:S02]  /*6940*/  IMAD.MOV.U32 R110, RZ, RZ, R52 ;  /* 0x000000ffff6e7224 */ /* 0x000fe400078e0034 */
[----:B------:R-:W-:Y:S02]  /*6950*/  IMAD.MOV.U32 R109, RZ, RZ, R53 ;  /* 0x000000ffff6d7224 */ /* 0x000fe400078e0035 */
[----:B------:R-:W-:Y:S02]  /*6960*/  IMAD.MOV.U32 R52, RZ, RZ, R112 ;  /* 0x000000ffff347224 */ /* 0x000fe400078e0070 */
[----:B------:R-:W-:-:S02]  /*6970*/  IMAD.MOV.U32 R53, RZ, RZ, R111 ;  /* 0x000000ffff357224 */ /* 0x000fc400078e006f */
[----:B------:R-:W-:Y:S01]  /*6980*/  IMAD.MOV.U32 R112, RZ, RZ, R114 ;  /* 0x000000ffff707224 */ /* 0x000fe200078e0072 */
[----:B0-----:R-:W-:Y:S01]  /*6990*/  HMMA.16816.F32.BF16 R92, R64, R54, R92 ;  /* 0x00000036405c723c */ /* 0x001fe2000004185c */
[----:B------:R-:W-:Y:S02]  /*69a0*/  IMAD.MOV.U32 R114, RZ, RZ, R116 ;  /* 0x000000ffff727224 */ /* 0x000fe400078e0074 */
[----:B------:R-:W-:-:S03]  /*69b0*/  IMAD.WIDE R52, R182, 0x2, R52 ;  /* 0x00000002b6347825 */ /* 0x000fc600078e0234 */
[----:B------:R-:W-:Y:S01]  /*69c0*/  HMMA.16816.F32.BF16 R60, R64, R58, R60 ;  /* 0x0000003a403c723c */ /* 0x000fe2000004183c */
[----:B------:R-:W-:Y:S02]  /*69d0*/  IMAD.MOV.U32 R116, RZ, RZ, R118 ;  /* 0x000000ffff747224 */ /* 0x000fe400078e0076 */
[----:B------:R-:W-:-:S04]  /*69e0*/  IMAD.WIDE R56, R182, 0x2, R114 ;  /* 0x00000002b6387825 */ /* 0x000fc800078e0272 */
[----:B------:R-:W-:Y:S01]  /*69f0*/  IMAD.WIDE R64, R182, 0x2, R112 ;  /* 0x00000002b6407825 */ /* 0x000fe200078e0270 */
[C---:B------:R-:W-:Y:S03]  /*6a00*/  HMMA.16816.F32.BF16 R68, R72.reuse, R54, R68 ;  /* 0x000000364844723c */ /* 0x040fe60000041844 */
[----:B------:R-:W-:Y:S02]  /*6a10*/  IMAD.MOV.U32 R118, RZ, RZ, R120 ;  /* 0x000000ffff767224 */ /* 0x000fe400078e0078 */
[----:B------:R-:W-:Y:S01]  /*6a20*/  IMAD.MOV.U32 R114, RZ, RZ, R64 ;  /* 0x000000ffff727224 */ /* 0x000fe200078e0040 */
[----:B------:R-:W-:Y:S01]  /*6a30*/  HMMA.16816.F32.BF16 R76, R72, R58, R76 ;  /* 0x0000003a484c723c */ /* 0x000fe2000004184c */
[----:B------:R-:W-:Y:S02]  /*6a40*/  IMAD.MOV.U32 R113, RZ, RZ, R65 ;  /* 0x000000ffff717224 */ /* 0x000fe400078e0041 */
[----:B------:R-:W-:-:S02]  /*6a50*/  IMAD.MOV.U32 R112, RZ, RZ, R52 ;  /* 0x000000ffff707224 */ /* 0x000fc400078e0034 */
[----:B------:R-:W-:Y:S02]  /*6a60*/  IMAD.MOV.U32 R111, RZ, RZ, R53 ;  /* 0x000000ffff6f7224 */ /* 0x000fe400078e0035 */
[C---:B------:R-:W-:Y:S01]  /*6a70*/  IMAD.WIDE R64, R182.reuse, 0x2, R116 ;  /* 0x00000002b6407825 */ /* 0x040fe200078e0274 */
[----:B------:R-:W0:Y:S03]  /*6a80*/  LDSM.16.MT88.4 R52, [R202+UR5+0x9400] ;  /* 0x00940005ca34783b */ /* 0x000e260008004200 */
[----:B------:R-:W-:Y:S02]  /*6a90*/  IMAD.MOV.U32 R116, RZ, RZ, R56 ;  /* 0x000000ffff747224 */ /* 0x000fe400078e0038 */
[----:B------:R-:W-:Y:S02]  /*6aa0*/  IMAD.MOV.U32 R115, RZ, RZ, R57 ;  /* 0x000000ffff737224 */ /* 0x000fe400078e0039 */
[----:B------:R-:W-:-:S04]  /*6ab0*/  IMAD.WIDE R56, R182, 0x2, R118 ;  /* 0x00000002b6387825 */ /* 0x000fc800078e0276 */
[----:B------:R-:W-:Y:S02]  /*6ac0*/  IMAD.MOV.U32 R120, RZ, RZ, R122 ;  /* 0x000000ffff787224 */ /* 0x000fe400078e007a */
[----:B------:R-:W-:Y:S02]  /*6ad0*/  IMAD.MOV.U32 R118, RZ, RZ, R64 ;  /* 0x000000ffff767224 */ /* 0x000fe400078e0040 */
[----:B------:R-:W-:Y:S02]  /*6ae0*/  IMAD.MOV.U32 R117, RZ, RZ, R65 ;  /* 0x000000ffff757224 */ /* 0x000fe400078e0041 */
[----:B------:R-:W-:-:S04]  /*6af0*/  IMAD.WIDE R64, R182, 0x2, R120 ;  /* 0x00000002b6407825 */ /* 0x000fc800078e0278 */
[----:B------:R-:W-:Y:S02]  /*6b00*/  IMAD.MOV.U32 R120, RZ, RZ, R56 ;  /* 0x000000ffff787224 */ /* 0x000fe400078e0038 */
[----:B------:R-:W-:Y:S02]  /*6b10*/  IMAD.MOV.U32 R119, RZ, RZ, R57 ;  /* 0x000000ffff777224 */ /* 0x000fe400078e0039 */
[----:B------:R-:W3:Y:S01]  /*6b20*/  LDSM.16.MT88.4 R56, [R201+UR5+0x9400] ;  /* 0x00940005c938783b */ /* 0x000ee20008004200 */
[----:B------:R-:W-:Y:S02]  /*6b30*/  IMAD.MOV.U32 R72, RZ, RZ, R124 ;  /* 0x000000ffff487224 */ /* 0x000fe400078e007c */
[----:B------:R-:W-:Y:S02]  /*6b40*/  IMAD.MOV.U32 R124, RZ, RZ, R126 ;  /* 0x000000ffff7c7224 */ /* 0x000fe400078e007e */
[----:B------:R-:W-:Y:S02]  /*6b50*/  IMAD.MOV.U32 R73, RZ, RZ, R123 ;  /* 0x000000ffff497224 */ /* 0x000fe400078e007b */
[----:B------:R-:W-:Y:S01]  /*6b60*/  IMAD.MOV.U32 R126, RZ, RZ, R128 ;  /* 0x000000ffff7e7224 */ /* 0x000fe200078e0080 */
[----:B-1----:R-:W-:Y:S01]  /*6b70*/  HMMA.16816.F32.BF16 R92, R80, R84, R92 ;  /* 0x00000054505c723c */ /* 0x002fe2000004185c */
[----:B------:R-:W-:-:S02]  /*6b80*/  IMAD.MOV.U32 R122, RZ, RZ, R64 ;  /* 0x000000ffff7a7224 */ /* 0x000fc400078e0040 */
[----:B------:R-:W-:Y:S02]  /*6b90*/  IMAD.MOV.U32 R121, RZ, RZ, R65 ;  /* 0x000000ffff797224 */ /* 0x000fe400078e0041 */
[C---:B------:R-:W-:Y:S01]  /*6ba0*/  IMAD.WIDE R72, R182.reuse, 0x2, R72 ;  /* 0x00000002b6487825 */ /* 0x040fe200078e0248 */
[----:B------:R-:W-:Y:S03]  /*6bb0*/  HMMA.16816.F32.BF16 R60, R80, R88, R60 ;  /* 0x00000058503c723c */ /* 0x000fe6000004183c */
[----:B------:R-:W-:-:S04]  /*6bc0*/  IMAD.WIDE R66, R182, 0x2, R124 ;  /* 0x00000002b6427825 */ /* 0x000fc800078e027c */
[----:B------:R-:W-:Y:S01]  /*6bd0*/  IMAD.WIDE R64, R182, 0x2, R126 ;  /* 0x00000002b6407825 */ /* 0x000fe200078e027e */
[C---:B--2---:R-:W-:Y:S03]  /*6be0*/  HMMA.16816.F32.BF16 R68, R96.reuse, R84, R68 ;  /* 0x000000546044723c */ /* 0x044fe60000041844 */
[----:B------:R-:W-:Y:S02]  /*6bf0*/  IMAD.MOV.U32 R124, RZ, RZ, R72 ;  /* 0x000000ffff7c7224 */ /* 0x000fe400078e0048 */
[----:B------:R-:W-:Y:S01]  /*6c00*/  IMAD.MOV.U32 R123, RZ, RZ, R73 ;  /* 0x000000ffff7b7224 */ /* 0x000fe200078e0049 */
[----:B------:R-:W-:Y:S01]  /*6c10*/  HMMA.16816.F32.BF16 R96, R96, R88, R76 ;  /* 0x000000586060723c */ /* 0x000fe2000004184c */
[----:B------:R-:W-:Y:S01]  /*6c20*/  IMAD.MOV.U32 R126, RZ, RZ, R66 ;  /* 0x000000ffff7e7224 */ /* 0x000fe200078e0042 */
[----:B------:R-:W-:Y:S01]  /*6c30*/  LDSM.16.M88.4 R72, [R203+UR5+0x80] ;  /* 0x00008005cb48783b */ /* 0x000fe20008000200 */
[----:B------:R-:W-:-:S02]  /*6c40*/  IMAD.MOV.U32 R125, RZ, RZ, R67 ;  /* 0x000000ffff7d7224 */ /* 0x000fc400078e0043 */
[----:B------:R-:W-:Y:S01]  /*6c50*/  IMAD.MOV.U32 R128, RZ, RZ, R64 ;  /* 0x000000ffff807224 */ /* 0x000fe200078e0040 */
[----:B------:R-:W-:Y:S01]  /*6c60*/  LDSM.16.M88.4 R76, [R203+UR5+0x4080] ;  /* 0x00408005cb4c783b */ /* 0x000fe20008000200 */
[----:B------:R-:W-:-:S03]  /*6c70*/  IMAD.MOV.U32 R127, RZ, RZ, R65 ;  /* 0x000000ffff7f7224 */ /* 0x000fc600078e0041 */
[----:B------:R-:W1:Y:S01]  /*6c80*/  LDSM.16.MT88.4 R64, [R202+UR5+0x9800] ;  /* 0x00980005ca40783b */ /* 0x000e620008004200 */
[C---:B0-----:R-:W-:Y:S06]  /*6c90*/  HMMA.16816.F32.BF16 R92, R52.reuse, R86, R92 ;  /* 0x00000056345c723c */ /* 0x041fec000004185c */
[----:B------:R-:W-:Y:S01]  /*6ca0*/  HMMA.16816.F32.BF16 R60, R52, R90, R60 ;  /* 0x0000005a343c723c */ /* 0x000fe2000004183c */
[----:B------:R-:W0:Y:S01]  /*6cb0*/  LDSM.16.MT88.4 R52, [R201+UR5+0x9800] ;  /* 0x00980005c934783b */ /* 0x000e220008004200 */
[----:B------:R-:W-:Y:S02]  /*6cc0*/  IMAD.MOV.U32 R80, RZ, RZ, R130 ;  /* 0x000000ffff507224 */ /* 0x000fe400078e0082 */
[----:B------:R-:W-:-:S02]  /*6cd0*/  IMAD.MOV.U32 R81, RZ, RZ, R129 ;  /* 0x000000ffff517224 */ /* 0x000fc400078e0081 */
[----:B---3--:R-:W-:Y:S01]  /*6ce0*/  HMMA.16816.F32.BF16 R68, R56, R86, R68 ;  /* 0x000000563844723c */ /* 0x008fe20000041844 */
[----:B------:R-:W-:Y:S02]  /*6cf0*/  IMAD.MOV.U32 R130, RZ, RZ, R132 ;  /* 0x000000ffff827224 */ /* 0x000fe400078e0084 */
[----:B------:R-:W-:-:S03]  /*6d00*/  IMAD.MOV.U32 R132, RZ, RZ, R134 ;  /* 0x000000ffff847224 */ /* 0x000fc600078e0086 */
[----:B------:R-:W-:Y:S01]  /*6d10*/  HMMA.16816.F32.BF16 R96, R56, R90, R96 ;  /* 0x0000005a3860723c */ /* 0x000fe20000041860 */
[----:B------:R-:W2:Y:S01]  /*6d20*/  LDSM.16.MT88.4 R56, [R202+UR5+0x9c00] ;  /* 0x009c0005ca38783b */ /* 0x000ea20008004200 */
[----:B------:R-:W-:-:S04]  /*6d30*/  IMAD.WIDE R80, R182, 0x2, R80 ;  /* 0x00000002b6507825 */ /* 0x000fc800078e0250 */
[----:B------:R-:W-:Y:S02]  /*6d40*/  IMAD.MOV.U32 R134, RZ, RZ, R136 ;  /* 0x000000ffff867224 */ /* 0x000fe400078e0088 */
[----:B------:R-:W-:-:S04]  /*6d50*/  IMAD.WIDE R84, R182, 0x2, R132 ;  /* 0x00000002b6547825 */ /* 0x000fc800078e0284 */
[----:B------:R-:W-:-:S04]  /*6d60*/  IMAD.WIDE R82, R182, 0x2, R130 ;  /* 0x00000002b6527825 */ /* 0x000fc800078e0282 */
[----:B------:R-:W-:Y:S02]  /*6d70*/  IMAD.MOV.U32 R130, RZ, RZ, R80 ;  /* 0x000000ffff827224 */ /* 0x000fe400078e0050 */
[----:B------:R-:W-:Y:S02]  /*6d80*/  IMAD.MOV.U32 R129, RZ, RZ, R81 ;  /* 0x000000ffff817224 */ /* 0x000fe400078e0051 */
[----:B------:R-:W-:-:S04]  /*6d90*/  IMAD.WIDE R80, R182, 0x2, R134 ;  /* 0x00000002b6507825 */ /* 0x000fc800078e0286 */
[----:B------:R-:W-:Y:S02]  /*6da0*/  IMAD.MOV.U32 R134, RZ, RZ, R84 ;  /* 0x000000ffff867224 */ /* 0x000fe400078e0054 */
[----:B------:R-:W-:Y:S02]  /*6db0*/  IMAD.MOV.U32 R133, RZ, RZ, R85 ;  /* 0x000000ffff857224 */ /* 0x000fe400078e0055 */
[----:B------:R-:W-:Y:S02]  /*6dc0*/  IMAD.MOV.U32 R84, RZ, RZ, R138 ;  /* 0x000000ffff547224 */ /* 0x000fe400078e008a */
[----:B------:R-:W-:Y:S02]  /*6dd0*/  IMAD.MOV.U32 R85, RZ, RZ, R137 ;  /* 0x000000ffff557224 */ /* 0x000fe400078e0089 */
[----:B------:R-:W-:Y:S02]  /*6de0*/  IMAD.MOV.U32 R138, RZ, RZ, R140 ;  /* 0x000000ffff8a7224 */ /* 0x000fe400078e008c */
[----:B------:R-:W-:Y:S01]  /*6df0*/  IMAD.WIDE R84, R182, 0x2, R84 ;  /* 0x00000002b6547825 */ /* 0x000fe200078e0254 */
[----:B-1----:R-:W-:Y:S03]  /*6e00*/  HMMA.16816.F32.BF16 R92, R64, R72, R92 ;  /* 0x00000048405c723c */ /* 0x002fe6000004185c */
[----:B------:R-:W-:-:S02]  /*6e10*/  IMAD.MOV.U32 R132, RZ, RZ, R82 ;  /* 0x000000ffff847224 */ /* 0x000fc400078e0052 */
[----:B------:R-:W-:Y:S01]  /*6e20*/  IMAD.MOV.U32 R131, RZ, RZ, R83 ;  /* 0x000000ffff837224 */ /* 0x000fe200078e0053 */
[----:B------:R-:W-:Y:S01]  /*6e30*/  HMMA.16816.F32.BF16 R60, R64, R76, R60 ;  /* 0x0000004c403c723c */ /* 0x000fe2000004183c */
[----:B------:R-:W-:-:S04]  /*6e40*/  IMAD.WIDE R82, R182, 0x2, R138 ;  /* 0x00000002b6527825 */ /* 0x000fc800078e028a */
[----:B------:R-:W-:Y:S02]  /*6e50*/  IMAD.MOV.U32 R138, RZ, RZ, R84 ;  /* 0x000000ffff8a7224 */ /* 0x000fe400078e0054 */
[----:B------:R-:W-:Y:S02]  /*6e60*/  IMAD.MOV.U32 R137, RZ, RZ, R85 ;  /* 0x000000ffff897224 */ /* 0x000fe400078e0055 */
[----:B------:R-:W1:Y:S01]  /*6e70*/  LDSM.16.MT88.4 R84, [R201+UR5+0x9c00] ;  /* 0x009c0005c954783b */ /* 0x000e620008004200 */
[----:B------:R-:W-:Y:S01]  /*6e80*/  IMAD.MOV.U32 R140, RZ, RZ, R142 ;  /* 0x000000ffff8c7224 */ /* 0x000fe200078e008e */
[C---:B0-----:R-:W-:Y:S01]  /*6e90*/  HMMA.16816.F32.BF16 R68, R52.reuse, R72, R68 ;  /* 0x000000483444723c */ /* 0x041fe20000041844 */
[----:B------:R-:W-:Y:S02]  /*6ea0*/  IMAD.MOV.U32 R136, RZ, RZ, R80 ;  /* 0x000000ffff887224 */ /* 0x000fe400078e0050 */
[----:B------:R-:W-:Y:S02]  /*6eb0*/  IMAD.MOV.U32 R135, RZ, RZ, R81 ;  /* 0x000000ffff877224 */ /* 0x000fe400078e0051 */
[----:B------:R-:W-:Y:S01]  /*6ec0*/  IMAD.WIDE R80, R182, 0x2, R140 ;  /* 0x00000002b6507825 */ /* 0x000fe200078e028c */
[----:B------:R-:W-:Y:S03]  /*6ed0*/  HMMA.16816.F32.BF16 R96, R52, R76, R96 ;  /* 0x0000004c3460723c */ /* 0x000fe60000041860 */
[----:B------:R-:W-:-:S02]  /*6ee0*/  IMAD.MOV.U32 R140, RZ, RZ, R82 ;  /* 0x000000ffff8c7224 */ /* 0x000fc400078e0052 */
[----:B------:R-:W-:Y:S01]  /*6ef0*/  IMAD.MOV.U32 R82, RZ, RZ, R144 ;  /* 0x000000ffff527224 */ /* 0x000fe200078e0090 */
[C---:B--2---:R-:W-:Y:S01]  /*6f00*/  HMMA.16816.F32.BF16 R92, R56.reuse, R74, R92 ;  /* 0x0000004a385c723c */ /* 0x044fe2000004185c */
[----:B------:R-:W-:Y:S02]  /*6f10*/  IMAD.MOV.U32 R144, RZ, RZ, R146 ;  /* 0x000000ffff907224 */ /* 0x000fe400078e0092 */
[----:B------:R-:W-:Y:S02]  /*6f20*/  IMAD.MOV.U32 R54, RZ, RZ, R160 ;  /* 0x000000ffff367224 */ /* 0x000fe400078e00a0 */
[----:B------:R-:W-:Y:S01]  /*6f30*/  IMAD.MOV.U32 R55, RZ, RZ, R159 ;  /* 0x000000ffff377224 */ /* 0x000fe200078e009f */
[----:B------:R-:W-:Y:S01]  /*6f40*/  HMMA.16816.F32.BF16 R56, R56, R78, R60 ;  /* 0x0000004e3838723c */ /* 0x000fe2000004183c */
[----:B------:R-:W-:Y:S02]  /*6f50*/  IMAD.MOV.U32 R142, RZ, RZ, R80 ;  /* 0x000000ffff8e7224 */ /* 0x000fe400078e0050 */
[----:B------:R-:W-:-:S02]  /*6f60*/  IMAD.MOV.U32 R141, RZ, RZ, R81 ;  /* 0x000000ffff8d7224 */ /* 0x000fc400078e0051 */
[----:B------:R-:W-:Y:S02]  /*6f70*/  IMAD.MOV.U32 R160, RZ, RZ, R162 ;  /* 0x000000ffffa07224 */ /* 0x000fe400078e00a2 */
[----:B------:R-:W-:Y:S02]  /*6f80*/  IMAD.MOV.U32 R60, RZ, RZ, R166 ;  /* 0x000000ffff3c7224 */ /* 0x000fe400078e00a6 */
[----:B------:R-:W-:Y:S02]  /*6f90*/  IMAD.MOV.U32 R61, RZ, RZ, R165 ;  /* 0x000000ffff3d7224 */ /* 0x000fe400078e00a5 */
[----:B------:R-:W-:-:S04]  /*6fa0*/  IMAD.WIDE R80, R182, 0x2, R144 ;  /* 0x00000002b6507825 */ /* 0x000fc800078e0290 */
[----:B------:R-:W-:-:S04]  /*6fb0*/  IMAD.WIDE R54, R182, 0x2, R54 ;  /* 0x00000002b6367825 */ /* 0x000fc800078e0236 */
[----:B------:R-:W-:Y:S02]  /*6fc0*/  VIADD R200, R200, 0xffffffff ;  /* 0xffffffffc8c87836 */ /* 0x000fe40000000000 */
[----:B------:R-:W-:Y:S02]  /*6fd0*/  IMAD.MOV.U32 R166, RZ, RZ, R168 ;  /* 0x000000ffffa67224 */ /* 0x000fe400078e00a8 */
[----:B------:R-:W-:Y:S02]  /*6fe0*/  IMAD.MOV.U32 R52, RZ, RZ, R164 ;  /* 0x000000ffff347224 */ /* 0x000fe400078e00a4 */
[----:B------:R-:W-:Y:S02]  /*6ff0*/  IMAD.MOV.U32 R53, RZ, RZ, R163 ;  /* 0x000000ffff357224 */ /* 0x000fe400078e00a3 */
[----:B------:R-:W-:Y:S01]  /*7000*/  IMAD.WIDE R60, R182, 0x2, R60 ;  /* 0x00000002b63c7825 */ /* 0x000fe200078e023c */
[----:B------:R-:W-:-:S03]  /*7010*/  ISETP.NE.U32.AND P0, PT, R200, RZ, PT ;  /* 0x000000ffc800720c */ /* 0x000fc60003f05070 */
[----:B------:R-:W-:Y:S02]  /*7020*/  IMAD.MOV.U32 R62, RZ, RZ, R172 ;  /* 0x000000ffff3e7224 */ /* 0x000fe400078e00ac */
[----:B------:R-:W-:Y:S02]  /*7030*/  IMAD.MOV.U32 R63, RZ, RZ, R171 ;  /* 0x000000ffff3f7224 */ /* 0x000fe400078e00ab */
[----:B------:R-:W-:-:S04]  /*7040*/  IMAD.WIDE R162, R182, 0x2, R160 ;  /* 0x00000002b6a27825 */ /* 0x000fc800078e02a0 */
[----:B------:R-:W-:Y:S02]  /*7050*/  IMAD.MOV.U32 R146, RZ, RZ, R80 ;  /* 0x000000ffff927224 */ /* 0x000fe400078e0050 */
[----:B------:R-:W-:Y:S02]  /*7060*/  IMAD.MOV.U32 R160, RZ, RZ, R54 ;  /* 0x000000ffffa07224 */ /* 0x000fe400078e0036 */
[----:B------:R-:W-:Y:S02]  /*7070*/  IMAD.MOV.U32 R159, RZ, RZ, R55 ;  /* 0x000000ffff9f7224 */ /* 0x000fe400078e0037 */
[----:B------:R-:W-:Y:S02]  /*7080*/  IMAD.MOV.U32 R80, RZ, RZ, R148 ;  /* 0x000000ffff507224 */ /* 0x000fe400078e0094 */
[----:B------:R-:W-:-:S04]  /*7090*/  IMAD.WIDE R54, R182, 0x2, R166 ;  /* 0x00000002b6367825 */ /* 0x000fc800078e02a6 */
        /* <DEDUP_REMOVED lines=17> */
[----:B------:R-:W-:-:S02]  /*71b0*/  IMAD.MOV.U32 R145, RZ, RZ, R81 ;  /* 0x000000ffff917224 */ /* 0x000fc400078e0051 */
[----:B------:R-:W-:-:S04]  /*71c0*/  IMAD.WIDE R66, R182, 0x2, R148 ;  /* 0x00000002b6427825 */ /* 0x000fc800078e0294 */
[----:B------:R-:W-:-:S04]  /*71d0*/  IMAD.WIDE R64, R182, 0x2, R150 ;  /* 0x00000002b6407825 */ /* 0x000fc800078e0296 */
        /* <DEDUP_REMOVED lines=20> */
[----:B------:R-:W-:Y:S01]  /*7320*/  IMAD.MOV.U32 R176, RZ, RZ, R60 ;  /* 0x000000ffffb07224 */ /* 0x000fe200078e003c */
[----:B-1----:R-:W-:Y:S01]  /*7330*/  HMMA.16816.F32.BF16 R52, R84, R74, R68 ;  /* 0x0000004a5434723c */ /* 0x002fe20000041844 */
[----:B------:R-:W-:Y:S01]  /*7340*/  IMAD.MOV.U32 R175, RZ, RZ, R61 ;  /* 0x000000ffffaf7224 */ /* 0x000fe200078e003d */
[----:B------:R-:W-:Y:S01]  /*7350*/  UIADD3 UR7, UR7, -0x80, URZ ;  /* 0xffffff8007077890 */ /* 0x000fe2000fffe03f */
[----:B------:R-:W-:-:S03]  /*7360*/  IMAD.WIDE R82, R182, 0x2, R82 ;  /* 0x00000002b6527825 */ /* 0x000fc600078e0252 */
[----:B------:R-:W-:Y:S01]  /*7370*/  HMMA.16816.F32.BF16 R84, R84, R78, R96 ;  /* 0x0000004e5454723c */ /* 0x000fe20000041860 */
[----:B------:R-:W-:-:S04]  /*7380*/  IMAD.WIDE R80, R182, 0x2, R80 ;  /* 0x00000002b6507825 */ /* 0x000fc800078e0250 */
        /* <DEDUP_REMOVED lines=42> */
[----:B------:R-:W-:Y:S01]  /*7630*/  IMAD.MOV.U32 R179, RZ, RZ, R61 ;  /* 0x000000ffffb37224 */ /* 0x000fe200078e003d */
[----:B------:R-:W-:Y:S06]  /*7640*/  @P0 BRA `(.L_x_2) ;  /* 0xffffffd0004c0947 */ /* 0x000fec000383ffff */
[----:B------:R-:W-:Y:S02]  /*7650*/  F2FP.BF16.F32.PACK_AB R55, R87, R55 ;  /* 0x000000375737723e */ /* 0x000fe400000010ff */
[----:B------:R-:W-:Y:S02]  /*7660*/  F2FP.BF16.F32.PACK_AB R54, R86, R54 ;  /* 0x000000365636723e */ /* 0x000fe400000010ff */
[----:B------:R-:W-:Y:S02]  /*7670*/  F2FP.BF16.F32.PACK_AB R53, R85, R53 ;  /* 0x000000355535723e */ /* 0x000fe400000010ff */
[----:B------:R-:W-:Y:S02]  /*7680*/  F2FP.BF16.F32.PACK_AB R52, R84, R52 ;  /* 0x000000345434723e */ /* 0x000fe400000010ff */
[----:B------:R-:W-:Y:S02]  /*7690*/  F2FP.BF16.F32.PACK_AB R59, R59, R95 ;  /* 0x0000005f3b3b723e */ /* 0x000fe400000010ff */
[----:B------:R-:W-:-:S02]  /*76a0*/  F2FP.BF16.F32.PACK_AB R58, R58, R94 ;  /* 0x0000005e3a3a723e */ /* 0x000fc400000010ff */
[----:B------:R-:W-:Y:S02]  /*76b0*/  F2FP.BF16.F32.PACK_AB R57, R57, R93 ;  /* 0x0000005d3939723e */ /* 0x000fe400000010ff */
[----:B------:R-:W-:-:S07]  /*76c0*/  F2FP.BF16.F32.PACK_AB R56, R56, R92 ;  /* 0x0000005c3838723e */ /* 0x000fce00000010ff */
.L_x_1:
[----:B------:R-:W0:Y:S01]  /*76d0*/  S2R R8, SR_TID.X ;  /* 0x0000000000087919 */ /* 0x000e220000002100 */
[----:B------:R-:W1:Y:S01]  /*76e0*/  S2UR UR5, SR_CgaCtaId ;  /* 0x00000000000579c3 */ /* 0x000e620000008800 */
[----:B------:R-:W-:Y:S01]  /*76f0*/  LOP3.LUT R183, R183, 0x60, RZ, 0xc0, !PT ;  /* 0x00000060b7b77812 */ /* 0x000fe200078ec0ff */
[----:B------:R-:W-:-:S06]  /*7700*/  UMOV UR4, 0x400 ;  /* 0x0000040000047882 */ /* 0x000fcc0000000000 */
[----:B------:R-:W-:Y:S06]  /*7710*/  BAR.SYNC.DEFER_BLOCKING 0x0 ;  /* 0x0000000000007b1d */ /* 0x000fec0000010000 */
[----:B------:R-:W-:Y:S01]  /*7720*/  ULDC.64 UR6, c[0x0][0x220] ;  /* 0x0000880000067ab9 */ /* 0x000fe20000000a00 */
[----:B------:R-:W-:Y:S02]  /*7730*/  ULDC.64 UR10, c[0x0][0x228] ;  /* 0x00008a00000a7ab9 */ /* 0x000fe40000000a00 */
[----:B------:R-:W-:Y:S01]  /*7740*/  ISETP.GE.AND P0, PT, R0, UR10, PT ;  /* 0x0000000a00007c0c */ /* 0x000fe2000bf06270 */
[----:B-1----:R-:W-:-:S03]  /*7750*/  ULEA UR4, UR5, UR4, 0x18 ;  /* 0x0000000405047291 */ /* 0x002fc6000f8ec03f */
[----:B------:R-:W-:Y:S01]  /*7760*/  ULDC UR5, c[0x0][0x244] ;  /* 0x0000910000057ab9 */ /* 0x000fe20000000800 */
[C---:B0-----:R-:W-:Y:S01]  /*7770*/  LOP3.LUT R4, R8.reuse, 0xe0, RZ, 0xc0, !PT ;  /* 0x000000e008047812 */ /* 0x041fe200078ec0ff */
[C---:B------:R-:W-:Y:S01]  /*7780*/  IMAD.SHL.U32 R5, R8.reuse, 0x100, RZ ;  /* 0x0000010008057824 */ /* 0x040fe200078e00ff */
[C---:B------:R-:W-:Y:S01]  /*7790*/  LOP3.LUT R3, R8.reuse, 0x1c, RZ, 0xc0, !PT ;  /* 0x0000001c08037812 */ /* 0x040fe200078ec0ff */
[----:B------:R-:W-:Y:S01]  /*77a0*/  IMAD.SHL.U32 R6, R8, 0x4, RZ ;  /* 0x0000000408067824 */ /* 0x000fe200078e00ff */
[----:B------:R-:W-:Y:S01]  /*77b0*/  SHF.R.U32.HI R19, RZ, 0x5, R8 ;  /* 0x00000005ff137819 */ /* 0x000fe20000011608 */
[----:B------:R-:W-:Y:S01]  /*77c0*/  IMAD R4, R4, 0x8, R183 ;  /* 0x0000000804047824 */ /* 0x000fe200078e02b7 */
[----:B------:R-:W-:Y:S02]  /*77d0*/  LOP3.LUT R5, R5, 0x1800, RZ, 0xc0, !PT ;  /* 0x0000180005057812 */ /* 0x000fe400078ec0ff */
[----:B------:R-:W-:Y:S01]  /*77e0*/  SGXT.U32 R19, R19, 0x3 ;  /* 0x000000031313781a */ /* 0x000fe20000000000 */
[----:B------:R-:W-:Y:S01]  /*77f0*/  IMAD.IADD R3, R3, 0x1, R4 ;  /* 0x0000000103037824 */ /* 0x000fe200078e0204 */
[----:B------:R-:W-:-:S02]  /*7800*/  LOP3.LUT R7, R5, 0xfc, R6, 0xf8, !PT ;  /* 0x000000fc05077812 */ /* 0x000fc400078ef806 */
[----:B------:R-:W-:Y:S02]  /*7810*/  SHF.R.U32.HI R6, RZ, 0x1, R8 ;  /* 0x00000001ff067819 */ /* 0x000fe40000011608 */
[C---:B------:R-:W-:Y:S01]  /*7820*/  LOP3.LUT R4, R3.reuse, 0x20, RZ, 0x3c, !PT ;  /* 0x0000002003047812 */ /* 0x040fe200078e3cff */
[----:B------:R-:W-:Y:S01]  /*7830*/  STS [R3+UR4], R56 ;  /* 0x0000003803007988 */ /* 0x000fe20008000804 */
[----:B------:R-:W-:Y:S02]  /*7840*/  LOP3.LUT R5, R3, 0x40, RZ, 0x3c, !PT ;  /* 0x0000004003057812 */ /* 0x000fe400078e3cff */
[----:B------:R-:W-:Y:S01]  /*7850*/  LOP3.LUT R21, R7, 0x60, R6, 0x78, !PT ;  /* 0x0000006007157812 */ /* 0x000fe200078e7806 */
[----:B------:R0:W-:Y:S01]  /*7860*/  STS [R3+UR4+0x80], R57 ;  /* 0x0000803903007988 */ /* 0x0001e20008000804 */
[----:B------:R-:W-:Y:S02]  /*7870*/  LOP3.LUT R6, R3, 0x60, RZ, 0x3c, !PT ;  /* 0x0000006003067812 */ /* 0x000fe400078e3cff */
[C-C-:B------:R-:W-:Y:S01]  /*7880*/  LOP3.LUT R13, R2.reuse, 0x70, R19.reuse, 0xfe, !PT ;  /* 0x00000070020d7812 */ /* 0x140fe200078efe13 */
[----:B------:R-:W-:Y:S01]  /*7890*/  STS [R4+UR4+0x800], R58 ;  /* 0x0008003a04007988 */ /* 0x000fe20008000804 */
[----:B------:R-:W-:-:S02]  /*78a0*/  LOP3.LUT R12, R2, 0x68, R19, 0xfe, !PT ;  /* 0x00000068020c7812 */ /* 0x000fc400078efe13 */
[C-C-:B------:R-:W-:Y:S01]  /*78b0*/  LOP3.LUT R14, R2.reuse, 0x60, R19.reuse, 0xfe, !PT ;  /* 0x00000060020e7812 */ /* 0x140fe200078efe13 */
[----:B------:R1:W-:Y:S01]  /*78c0*/  STS [R4+UR4+0x880], R59 ;  /* 0x0008803b04007988 */ /* 0x0003e20008000804 */
[--C-:B------:R-:W-:Y:S01]  /*78d0*/  LOP3.LUT R15, R2, 0x58, R19.reuse, 0xfe, !PT ;  /* 0x00000058020f7812 */ /* 0x100fe200078efe13 */
[----:B0-----:R-:W-:Y:S01]  /*78e0*/  IMAD R3, R0, UR5, RZ ;  /* 0x0000000500037c24 */ /* 0x001fe2000f8e02ff */
[----:B------:R-:W-:Y:S01]  /*78f0*/  ULDC UR5, c[0x0][0x248] ;  /* 0x0000920000057ab9 */ /* 0x000fe20000000800 */
[----:B------:R-:W-:Y:S01]  /*7900*/  STS [R5+UR4+0x1000], R52 ;  /* 0x0010003405007988 */ /* 0x000fe20008000804 */
[C-C-:B------:R-:W-:Y:S02]  /*7910*/  LOP3.LUT R0, R2.reuse, 0x78, R19.reuse, 0xfe, !PT ;  /* 0x0000007802007812 */ /* 0x140fe400078efe13 */
[----:B------:R-:W-:Y:S01]  /*7920*/  LEA R22, P1, R3, UR6, 0x1 ;  /* 0x0000000603167c11 */ /* 0x000fe2000f8208ff */
[----:B------:R0:W-:Y:S01]  /*7930*/  STS [R5+UR4+0x1080], R53 ;  /* 0x0010803505007988 */ /* 0x0001e20008000804 */
[----:B------:R-:W-:-:S02]  /*7940*/  LOP3.LUT R16, R2, 0x50, R19, 0xfe, !PT ;  /* 0x0000005002107812 */ /* 0x000fc400078efe13 */
[----:B------:R-:W-:Y:S01]  /*7950*/  LEA.HI.X.SX32 R24, R3, UR7, 0x1, P1 ;  /* 0x0000000703187c11 */ /* 0x000fe200088f0eff */
[----:B------:R-:W-:Y:S01]  /*7960*/  STS [R6+UR4+0x1800], R54 ;  /* 0x0018003606007988 */ /* 0x000fe20008000804 */
[C-C-:B------:R-:W-:Y:S02]  /*7970*/  LOP3.LUT R3, R2.reuse, 0x8, R19.reuse, 0xfe, !PT ;  /* 0x0000000802037812 */ /* 0x140fe400078efe13 */
[----:B-1----:R-:W-:Y:S01]  /*7980*/  LOP3.LUT R4, R2, R19, RZ, 0xfc, !PT ;  /* 0x0000001302047212 */ /* 0x002fe200078efcff */
[----:B------:R1:W-:Y:S01]  /*7990*/  STS [R6+UR4+0x1880], R55 ;  /* 0x0018803706007988 */ /* 0x0003e20008000804 */
[C---:B------:R-:W-:Y:S01]  /*79a0*/  ISETP.LT.AND P4, PT, R3.reuse, UR11, !P0 ;  /* 0x0000000b03007c0c */ /* 0x040fe2000c781270 */
[----:B------:R-:W-:Y:S01]  /*79b0*/  IMAD R7, R3, UR5, RZ ;  /* 0x0000000503077c24 */ /* 0x000fe2000f8e02ff */
[C---:B------:R-:W-:Y:S01]  /*79c0*/  ISETP.LT.AND P1, PT, R4.reuse, UR11, !P0 ;  /* 0x0000000b04007c0c */ /* 0x040fe2000c721270 */
[----:B------:R-:W-:Y:S01]  /*79d0*/  BAR.SYNC.DEFER_BLOCKING 0x0 ;  /* 0x0000000000007b1d */ /* 0x000fe20000010000 */
[----:B0-----:R-:W-:Y:S01]  /*79e0*/  IMAD R5, R4, UR5, RZ ;  /* 0x0000000504057c24 */ /* 0x001fe2000f8e02ff */
[----:B------:R-:W-:-:S02]  /*79f0*/  LOP3.LUT R17, R2, 0x48, R19, 0xfe, !PT ;  /* 0x0000004802117812 */ /* 0x000fc400078efe13 */
[C-C-:B------:R-:W-:Y:S02]  /*7a00*/  LOP3.LUT R18, R2.reuse, 0x40, R19.reuse, 0xfe, !PT ;  /* 0x0000004002127812 */ /* 0x140fe400078efe13 */
[C-C-:B------:R-:W-:Y:S02]  /*7a10*/  LOP3.LUT R11, R2.reuse, 0x38, R19.reuse, 0xfe, !PT ;  /* 0x00000038020b7812 */ /* 0x140fe400078efe13 */
[C-C-:B------:R-:W-:Y:S02]  /*7a20*/  LOP3.LUT R10, R2.reuse, 0x30, R19.reuse, 0xfe, !PT ;  /* 0x00000030020a7812 */ /* 0x140fe400078efe13 */
[C-C-:B------:R-:W-:Y:S02]  /*7a30*/  LOP3.LUT R8, R2.reuse, 0x28, R19.reuse, 0xfe, !PT ;  /* 0x0000002802087812 */ /* 0x140fe400078efe13 */
[C-C-:B------:R-:W-:Y:S02]  /*7a40*/  LOP3.LUT R3, R2.reuse, 0x20, R19.reuse, 0xfe, !PT ;  /* 0x0000002002037812 */ /* 0x140fe400078efe13 */
[----:B------:R-:W-:-:S02]  /*7a50*/  LOP3.LUT R9, R2, 0x18, R19, 0xfe, !PT ;  /* 0x0000001802097812 */ /* 0x000fc400078efe13 */
[----:B------:R-:W-:Y:S01]  /*7a60*/  LOP3.LUT R2, R2, 0x10, R19, 0xfe, !PT ;  /* 0x0000001002027812 */ /* 0x000fe200078efe13 */
[----:B------:R-:W-:Y:S01]  /*7a70*/  IMAD R20, R3, UR5, RZ ;  /* 0x0000000503147c24 */ /* 0x000fe2000f8e02ff */
[-C--:B-1----:R-:W-:Y:S02]  /*7a80*/  LEA R6, P3, R7, R22.reuse, 0x1 ;  /* 0x0000001607067211 */ /* 0x082fe400078608ff */
[----:B------:R-:W-:Y:S01]  /*7a90*/  LEA R4, P2, R5, R22, 0x1 ;  /* 0x0000001605047211 */ /* 0x000fe200078408ff */
[C---:B------:R-:W-:Y:S01]  /*7aa0*/  IMAD R19, R2.reuse, UR5, RZ ;  /* 0x0000000502137c24 */ /* 0x040fe2000f8e02ff */
[-C--:B------:R-:W-:Y:S01]  /*7ab0*/  LEA.HI.X.SX32 R7, R7, R24.reuse, 0x1, P3 ;  /* 0x0000001807077211 */ /* 0x080fe200018f0eff */
[----:B------:R-:W0:Y:S01]  /*7ac0*/  LDS R23, [R21+UR4] ;  /* 0x0000000415177984 */ /* 0x000e220008000800 */
[----:B------:R-:W-:Y:S02]  /*7ad0*/  LEA.HI.X.SX32 R5, R5, R24, 0x1, P2 ;  /* 0x0000001805057211 */ /* 0x000fe400010f0eff */
[----:B------:R-:W-:Y:S01]  /*7ae0*/  ISETP.LT.AND P3, PT, R2, UR11, !P0 ;  /* 0x0000000b02007c0c */ /* 0x000fe2000c761270 */
[----:B------:R-:W1:Y:S01]  /*7af0*/  LDS R25, [R21+UR4+0x100] ;  /* 0x0001000415197984 */ /* 0x000e620008000800 */
[----:B------:R-:W-:-:S03]  /*7b00*/  LEA R2, P2, R19, R22, 0x1 ;  /* 0x0000001613027211 */ /* 0x000fc600078408ff */
[----:B------:R-:W2:Y:S04]  /*7b10*/  LDS R27, [R21+UR4+0x200] ;  /* 0x00020004151b7984 */ /* 0x000ea80008000800 */
[----:B------:R-:W3:Y:S04]  /*7b20*/  LDS R29, [R21+UR4+0x300] ;  /* 0x00030004151d7984 */ /* 0x000ee80008000800 */
[----:B------:R-:W4:Y:S04]  /*7b30*/  LDS R31, [R21+UR4+0x400] ;  /* 0x00040004151f7984 */ /* 0x000f280008000800 */
[----:B------:R-:W5:Y:S04]  /*7b40*/  LDS R33, [R21+UR4+0x500] ;  /* 0x0005000415217984 */ /* 0x000f680008000800 */
[----:B------:R-:W5:Y:S04]  /*7b50*/  LDS R35, [R21+UR4+0x600] ;  /* 0x0006000415237984 */ /* 0x000f680008000800 */
[----:B------:R-:W5:Y:S04]  /*7b60*/  LDS R37, [R21+UR4+0x700] ;  /* 0x0007000415257984 */ /* 0x000f680008000800 */
[----:B0-----:R0:W-:Y:S01]  /*7b70*/  @P1 STG.E.U16 desc[UR8][R4.64], R23 ;  /* 0x0000001704001986 */ /* 0x0011e2000c101508 */
[----:B------:R-:W-:-:S02]  /*7b80*/  ISETP.LT.AND P1, PT, R3, UR11, !P0 ;  /* 0x0000000b03007c0c */ /* 0x000fc4000c721270 */
[----:B------:R-:W-:Y:S01]  /*7b90*/  LEA.HI.X.SX32 R3, R19, R24, 0x1, P2 ;  /* 0x0000001813037211 */ /* 0x000fe200010f0eff */
[----:B-1----:R1:W-:Y:S01]  /*7ba0*/  @P4 STG.E.U16 desc[UR8][R6.64], R25 ;  /* 0x0000001906004986 */ /* 0x0023e2000c101508 */
[C---:B------:R-:W-:Y:S01]  /*7bb0*/  ISETP.LT.AND P4, PT, R9.reuse, UR11, !P0 ;  /* 0x0000000b09007c0c */ /* 0x040fe2000c781270 */
[----:B------:R-:W-:Y:S01]  /*7bc0*/  IMAD R9, R9, UR5, RZ ;  /* 0x0000000509097c24 */ /* 0x000fe2000f8e02ff */
[C---:B------:R-:W-:Y:S01]  /*7bd0*/  ISETP.LT.AND P2, PT, R8.reuse, UR11, !P0 ;  /* 0x0000000b08007c0c */ /* 0x040fe2000c741270 */
[----:B------:R-:W-:Y:S01]  /*7be0*/  IMAD R19, R8, UR5, RZ ;  /* 0x0000000508137c24 */ /* 0x000fe2000f8e02ff */
[----:B--2---:R2:W-:Y:S02]  /*7bf0*/  @P3 STG.E.U16 desc[UR8][R2.64], R27 ;  /* 0x0000001b02003986 */ /* 0x0045e4000c101508 */
[-C--:B0-----:R-:W-:Y:S02]  /*7c00*/  LEA R4, P5, R9, R22.reuse, 0x1 ;  /* 0x0000001609047211 */ /* 0x081fe400078a08ff */
[----:B------:R-:W-:-:S02]  /*7c10*/  LEA R8, P3, R19, R22, 0x1 ;  /* 0x0000001613087211 */ /* 0x000fc400078608ff */
[----:B-1----:R-:W-:Y:S02]  /*7c20*/  LEA R6, P6, R20, R22, 0x1 ;  /* 0x0000001614067211 */ /* 0x002fe400078c08ff */
[-C--:B------:R-:W-:Y:S02]  /*7c30*/  LEA.HI.X.SX32 R5, R9, R24.reuse, 0x1, P5 ;  /* 0x0000001809057211 */ /* 0x080fe400028f0eff */
[-C--:B------:R-:W-:Y:S01]  /*7c40*/  LEA.HI.X.SX32 R9, R19, R24.reuse, 0x1, P3 ;  /* 0x0000001813097211 */ /* 0x080fe200018f0eff */
[----:B------:R-:W-:Y:S01]  /*7c50*/  IMAD R19, R10, UR5, RZ ;  /* 0x000000050a137c24 */ /* 0x000fe2000f8e02ff */
[----:B------:R-:W-:Y:S01]  /*7c60*/  LEA.HI.X.SX32 R7, R20, R24, 0x1, P6 ;  /* 0x0000001814077211 */ /* 0x000fe200030f0eff */
[----:B---3--:R0:W-:Y:S01]  /*7c70*/  @P4 STG.E.U16 desc[UR8][R4.64], R29 ;  /* 0x0000001d04004986 */ /* 0x0081e2000c101508 */
[----:B------:R-:W-:Y:S01]  /*7c80*/  ISETP.LT.AND P3, PT, R10, UR11, !P0 ;  /* 0x0000000b0a007c0c */ /* 0x000fe2000c761270 */
[----:B--2---:R-:W-:Y:S01]  /*7c90*/  IMAD R3, R11, UR5, RZ ;  /* 0x000000050b037c24 */ /* 0x004fe2000f8e02ff */
[-C--:B------:R-:W-:Y:S01]  /*7ca0*/  LEA R10, P4, R19, R22.reuse, 0x1 ;  /* 0x00000016130a7211 */ /* 0x080fe200078808ff */
[----:B----4-:R1:W-:Y:S01]  /*7cb0*/  @P1 STG.E.U16 desc[UR8][R6.64], R31 ;  /* 0x0000001f06001986 */ /* 0x0103e2000c101508 */
[C---:B------:R-:W-:Y:S01]  /*7cc0*/  ISETP.LT.AND P1, PT, R18.reuse, UR11, !P0 ;  /* 0x0000000b12007c0c */ /* 0x040fe2000c721270 */
[----:B------:R-:W-:Y:S01]  /*7cd0*/  IMAD R18, R18, UR5, RZ ;  /* 0x0000000512127c24 */ /* 0x000fe2000f8e02ff */
[----:B------:R-:W-:Y:S01]  /*7ce0*/  LEA R2, P5, R3, R22, 0x1 ;  /* 0x0000001603027211 */ /* 0x000fe200078a08ff */
[----:B-----5:R2:W-:Y:S01]  /*7cf0*/  @P2 STG.E.U16 desc[UR8][R8.64], R33 ;  /* 0x0000002108002986 */ /* 0x0205e2000c101508 */
[----:B------:R-:W-:-:S02]  /*7d00*/  ISETP.LT.AND P2, PT, R11, UR11, !P0 ;  /* 0x0000000b0b007c0c */ /* 0x000fc4000c741270 */
[-C--:B------:R-:W-:Y:S02]  /*7d10*/  LEA.HI.X.SX32 R11, R19, R24.reuse, 0x1, P4 ;  /* 0x00000018130b7211 */ /* 0x080fe400020f0eff */
[C---:B------:R-:W-:Y:S01]  /*7d20*/  ISETP.LT.AND P4, PT, R17.reuse, UR11, !P0 ;  /* 0x0000000b11007c0c */ /* 0x040fe2000c781270 */
[----:B------:R-:W-:Y:S01]  /*7d30*/  IMAD R17, R17, UR5, RZ ;  /* 0x0000000511117c24 */ /* 0x000fe2000f8e02ff */
[----:B------:R-:W-:Y:S01]  /*7d40*/  LEA.HI.X.SX32 R3, R3, R24, 0x1, P5 ;  /* 0x0000001803037211 */ /* 0x000fe200028f0eff */
[----:B------:R3:W-:Y:S01]  /*7d50*/  @P3 STG.E.U16 desc[UR8][R10.64], R35 ;  /* 0x000000230a003986 */ /* 0x0007e2000c101508 */
[-C--:B0-----:R-:W-:Y:S02]  /*7d60*/  LEA R4, P3, R18, R22.reuse, 0x1 ;  /* 0x0000001612047211 */ /* 0x081fe400078608ff */
[----:B-1----:R-:W-:Y:S01]  /*7d70*/  LEA R6, P6, R17, R22, 0x1 ;  /* 0x0000001611067211 */ /* 0x002fe200078c08ff */
[----:B--2---:R-:W-:Y:S01]  /*7d80*/  IMAD R9, R12, UR5, RZ ;  /* 0x000000050c097c24 */ /* 0x004fe2000f8e02ff */
[----:B------:R-:W-:Y:S01]  /*7d90*/  PRMT R23, R23, 0x7632, R23 ;  /* 0x0000763217177816 */ /* 0x000fe20000000017 */
[----:B------:R-:W-:Y:S01]  /*7da0*/  @P2 STG.E.U16 desc[UR8][R2.64], R37 ;  /* 0x0000002502002986 */ /* 0x000fe2000c101508 */
[----:B------:R-:W-:-:S02]  /*7db0*/  LEA.HI.X.SX32 R5, R18, R24, 0x1, P3 ;  /* 0x0000001812057211 */ /* 0x000fc400018f0eff */
[----:B------:R-:W-:Y:S02]  /*7dc0*/  PRMT R25, R25, 0x7632, R25 ;  /* 0x0000763219197816 */ /* 0x000fe40000000019 */
[----:B------:R-:W-:Y:S01]  /*7dd0*/  LEA.HI.X.SX32 R7, R17, R24, 0x1, P6 ;  /* 0x0000001811077211 */ /* 0x000fe200030f0eff */
[----:B------:R0:W-:Y:S01]  /*7de0*/  @P1 STG.E.U16 desc[UR8][R4.64], R23 ;  /* 0x0000001704001986 */ /* 0x0001e2000c101508 */
[C---:B------:R-:W-:Y:S01]  /*7df0*/  ISETP.LT.AND P3, PT, R14.reuse, UR11, !P0 ;  /* 0x0000000b0e007c0c */ /* 0x040fe2000c761270 */
[----:B------:R-:W-:Y:S01]  /*7e00*/  IMAD R14, R14, UR5, RZ ;  /* 0x000000050e0e7c24 */ /* 0x000fe2000f8e02ff */
[C---:B------:R-:W-:Y:S01]  /*7e10*/  ISETP.LT.AND P5, PT, R16.reuse, UR11, !P0 ;  /* 0x0000000b10007c0c */ /* 0x040fe2000c7a1270 */
[----:B------:R1:W-:Y:S01]  /*7e20*/  @P4 STG.E.U16 desc[UR8][R6.64], R25 ;  /* 0x0000001906004986 */ /* 0x0003e2000c101508 */
[C---:B------:R-:W-:Y:S01]  /*7e30*/  ISETP.LT.AND P4, PT, R15.reuse, UR11, !P0 ;  /* 0x0000000b0f007c0c */ /* 0x040fe2000c781270 */
[----:B------:R-:W-:Y:S01]  /*7e40*/  IMAD R15, R15, UR5, RZ ;  /* 0x000000050f0f7c24 */ /* 0x000fe2000f8e02ff */
[----:B------:R-:W-:Y:S01]  /*7e50*/  PRMT R27, R27, 0x7632, R27 ;  /* 0x000076321b1b7816 */ /* 0x000fe2000000001b */
[----:B---3--:R-:W-:Y:S01]  /*7e60*/  IMAD R11, R13, UR5, RZ ;  /* 0x000000050d0b7c24 */ /* 0x008fe2000f8e02ff */
[----:B------:R-:W-:Y:S01]  /*7e70*/  PRMT R29, R29, 0x7632, R29 ;  /* 0x000076321d1d7816 */ /* 0x000fe2000000001d */
[----:B------:R-:W-:Y:S01]  /*7e80*/  IMAD R16, R16, UR5, RZ ;  /* 0x0000000510107c24 */ /* 0x000fe2000f8e02ff */
[----:B------:R-:W-:Y:S01]  /*7e90*/  PRMT R33, R33, 0x7632, R33 ;  /* 0x0000763221217816 */ /* 0x000fe20000000021 */
[----:B------:R-:W-:Y:S01]  /*7ea0*/  IMAD R17, R0, UR5, RZ ;  /* 0x0000000500117c24 */ /* 0x000fe2000f8e02ff */
[----:B0-----:R-:W-:-:S02]  /*7eb0*/  LEA R4, P1, R15, R22, 0x1 ;  /* 0x000000160f047211 */ /* 0x001fc400078208ff */
[-C--:B------:R-:W-:Y:S02]  /*7ec0*/  LEA R2, P6, R16, R22.reuse, 0x1 ;  /* 0x0000001610027211 */ /* 0x080fe400078c08ff */
[C---:B-1----:R-:W-:Y:S02]  /*7ed0*/  LEA R6, P2, R14.reuse, R22, 0x1 ;  /* 0x000000160e067211 */ /* 0x042fe400078408ff */
[----:B------:R-:W-:Y:S02]  /*7ee0*/  LEA.HI.X.SX32 R5, R15, R24, 0x1, P1 ;  /* 0x000000180f057211 */ /* 0x000fe400008f0eff */
[----:B------:R-:W-:Y:S02]  /*7ef0*/  LEA R10, P1, R11, R22, 0x1 ;  /* 0x000000160b0a7211 */ /* 0x000fe400078208ff */
[----:B------:R-:W-:Y:S02]  /*7f00*/  LEA.HI.X.SX32 R7, R14, R24, 0x1, P2 ;  /* 0x000000180e077211 */ /* 0x000fe400010f0eff */
[----:B------:R-:W-:-:S02]  /*7f10*/  ISETP.LT.AND P2, PT, R12, UR11, !P0 ;  /* 0x0000000b0c007c0c */ /* 0x000fc4000c741270 */
[-C--:B------:R-:W-:Y:S02]  /*7f20*/  LEA.HI.X.SX32 R11, R11, R24.reuse, 0x1, P1 ;  /* 0x000000180b0b7211 */ /* 0x080fe400008f0eff */
[----:B------:R-:W-:Y:S02]  /*7f30*/  LEA.HI.X.SX32 R3, R16, R24, 0x1, P6 ;  /* 0x0000001810037211 */ /* 0x000fe400030f0eff */
[----:B------:R-:W-:Y:S02]  /*7f40*/  ISETP.LT.AND P1, PT, R13, UR11, !P0 ;  /* 0x0000000b0d007c0c */ /* 0x000fe4000c721270 */
[----:B------:R-:W-:Y:S01]  /*7f50*/  ISETP.LT.AND P0, PT, R0, UR11, !P0 ;  /* 0x0000000b00007c0c */ /* 0x000fe2000c701270 */
[----:B------:R0:W-:Y:S01]  /*7f60*/  @P5 STG.E.U16 desc[UR8][R2.64], R27 ;  /* 0x0000001b02005986 */ /* 0x0001e2000c101508 */
[----:B------:R-:W-:-:S03]  /*7f70*/  LEA R8, P6, R9, R22, 0x1 ;  /* 0x0000001609087211 */ /* 0x000fc600078c08ff */
[----:B------:R1:W-:Y:S01]  /*7f80*/  @P4 STG.E.U16 desc[UR8][R4.64], R29 ;  /* 0x0000001d04004986 */ /* 0x0003e2000c101508 */
[----:B------:R-:W-:Y:S02]  /*7f90*/  LEA.HI.X.SX32 R9, R9, R24, 0x1, P6 ;  /* 0x0000001809097211 */ /* 0x000fe400030f0eff */
[----:B------:R-:W-:-:S04]  /*7fa0*/  LEA R12, P6, R17, R22, 0x1 ;  /* 0x00000016110c7211 */ /* 0x000fc800078c08ff */
[----:B------:R-:W-:Y:S02]  /*7fb0*/  LEA.HI.X.SX32 R13, R17, R24, 0x1, P6 ;  /* 0x00000018110d7211 */ /* 0x000fe400030f0eff */
[----:B0-----:R-:W-:Y:S02]  /*7fc0*/  PRMT R3, R31, 0x7632, R3 ;  /* 0x000076321f037816 */ /* 0x001fe40000000003 */
[----:B-1----:R-:W-:-:S03]  /*7fd0*/  PRMT R5, R35, 0x7632, R5 ;  /* 0x0000763223057816 */ /* 0x002fc60000000005 */
[----:B------:R0:W-:Y:S04]  /*7fe0*/  @P3 STG.E.U16 desc[UR8][R6.64], R3 ;  /* 0x0000000306003986 */ /* 0x0001e8000c101508 */
[----:B------:R0:W-:Y:S04]  /*7ff0*/  @P2 STG.E.U16 desc[UR8][R8.64], R33 ;  /* 0x0000002108002986 */ /* 0x0001e8000c101508 */
[----:B------:R0:W-:Y:S01]  /*8000*/  @P1 STG.E.U16 desc[UR8][R10.64], R5 ;  /* 0x000000050a001986 */ /* 0x0001e2000c101508 */
[----:B------:R-:W-:Y:S05]  /*8010*/  @!P0 EXIT ;  /* 0x000000000000894d */ /* 0x000fea0003800000 */
[----:B0-----:R-:W-:-:S05]  /*8020*/  PRMT R6, R37, 0x7632, R6 ;  /* 0x0000763225067816 */ /* 0x001fca0000000006 */
[----:B------:R-:W-:Y:S01]  /*8030*/  STG.E.U16 desc[UR8][R12.64], R6 ;  /* 0x000000060c007986 */ /* 0x000fe2000c101508 */
[----:B------:R-:W-:Y:S05]  /*8040*/  EXIT ;  /* 0x000000000000794d */ /* 0x000fea0003800000 */
.L_x_3:
[----:B------:R-:W-:-:S00]  /*8050*/  BRA `(.L_x_3) ;  /* 0xfffffffc00fc7947 */ /* 0x000fc0000383ffff */
[----:B------:R-:W-:-:S00]  /*8060*/  NOP ;  /* 0x0000000000007918 */ /* 0x000fc00000000000 */
        /* <DEDUP_REMOVED lines=9> */
.L_x_4:


//--------------------- .nv.shared.matmul_kernel  --------------------------
	.section	.nv.shared.matmul_kernel,"aw",@nobits
	.sectionflags	@""
	.align	16
	.zero		1024


//--------------------- .nv.shared.reserved.0     --------------------------
	.section	.nv.shared.reserved.0,"aw",@nobits
	.weak		__nv_reservedSMEM_offset_0_alias
	.size		__nv_reservedSMEM_offset_0_alias, 0, 0
	.other		__nv_reservedSMEM_offset_0_alias,@"STO_CUDA_RESERVED_SHARED STV_DEFAULT"
__nv_reservedSMEM_offset_0_alias:
	.zero		0


//--------------------- .nv.constant0.matmul_kernel --------------------------
	.section	.nv.constant0.matmul_kernel,"a",@progbits
	.sectionflags	@""
	.align	4
.nv.constant0.matmul_kernel:
	.zero		608


//--------------------- SYMBOLS --------------------------

	.type		.nv.reservedSmem.offset0,@object
	.size		.nv.reservedSmem.offset0,0x4
